//
// Generated by NVIDIA NVVM Compiler
//
// Compiler Build ID: CL-36424714
// Cuda compilation tools, release 13.0, V13.0.88
// Based on NVVM 20.0.0
//

.version 9.0
.target sm_100
.address_size 64

	// .globl	_Z14transposeNaivePdS_i
// _ZZ17transposeImprovedPdS_iE7aux_mat has been demoted

.visible .entry _Z14transposeNaivePdS_i(
	.param .u64 .ptr .align 1 _Z14transposeNaivePdS_i_param_0,
	.param .u64 .ptr .align 1 _Z14transposeNaivePdS_i_param_1,
	.param .u32 _Z14transposeNaivePdS_i_param_2
)
{
	.reg .pred 	%p<5>;
	.reg .b32 	%r<103>;
	.reg .b64 	%rd<25>;
	.reg .b64 	%fd<6>;

	ld.param.u64 	%rd3, [_Z14transposeNaivePdS_i_param_0];
	ld.param.u64 	%rd4, [_Z14transposeNaivePdS_i_param_1];
	ld.param.u32 	%r51, [_Z14transposeNaivePdS_i_param_2];
	cvta.to.global.u64 	%rd1, %rd3;
	cvta.to.global.u64 	%rd2, %rd4;
	mov.u32 	%r53, %ctaid.x;
	shl.b32 	%r1, %r53, 5;
	mov.u32 	%r2, %tid.x;
	add.s32 	%r54, %r1, %r2;
	mov.u32 	%r55, %ctaid.y;
	shl.b32 	%r3, %r55, 5;
	mov.u32 	%r4, %tid.y;
	mov.u32 	%r5, %nctaid.x;
	mul.lo.s32 	%r56, %r5, %r54;
	shl.b32 	%r6, %r56, 5;
	max.s32 	%r57, %r51, 32;
	add.s32 	%r58, %r57, -1;
	div.u32 	%r59, %r58, %r51;
	add.s32 	%r7, %r59, 1;
	and.b32  	%r8, %r7, 3;
	setp.lt.u32 	%p1, %r59, 3;
	mov.b32 	%r99, 0;
	@%p1 bra 	$L__BB0_3;
	add.s32 	%r61, %r3, %r4;
	and.b32  	%r62, %r7, -4;
	shl.b32 	%r9, %r51, 2;
	add.s32 	%r63, %r4, %r51;
	add.s32 	%r64, %r63, %r3;
	mul.lo.s32 	%r65, %r5, %r64;
	shl.b32 	%r66, %r65, 5;
	add.s32 	%r67, %r2, %r66;
	add.s32 	%r97, %r67, %r1;
	mul.lo.s32 	%r68, %r5, %r51;
	shl.b32 	%r11, %r68, 7;
	shl.b32 	%r69, %r51, 1;
	add.s32 	%r70, %r61, %r69;
	mul.lo.s32 	%r71, %r5, %r70;
	shl.b32 	%r72, %r71, 5;
	add.s32 	%r73, %r2, %r72;
	add.s32 	%r96, %r73, %r1;
	mul.lo.s32 	%r74, %r51, 3;
	add.s32 	%r75, %r61, %r74;
	mul.lo.s32 	%r76, %r5, %r75;
	shl.b32 	%r77, %r76, 5;
	add.s32 	%r78, %r2, %r77;
	add.s32 	%r95, %r78, %r1;
	add.s32 	%r94, %r64, %r6;
	add.s32 	%r79, %r4, %r6;
	add.s32 	%r91, %r79, %r3;
	add.s32 	%r93, %r91, %r69;
	add.s32 	%r92, %r91, %r74;
	mul.lo.s32 	%r80, %r5, %r61;
	shl.b32 	%r81, %r80, 5;
	add.s32 	%r82, %r2, %r81;
	add.s32 	%r90, %r82, %r1;
	neg.s32 	%r89, %r62;
	mov.b32 	%r99, 0;
$L__BB0_2:
	mul.wide.u32 	%rd5, %r90, 8;
	add.s64 	%rd6, %rd2, %rd5;
	ld.global.f64 	%fd1, [%rd6];
	mul.wide.u32 	%rd7, %r91, 8;
	add.s64 	%rd8, %rd1, %rd7;
	st.global.f64 	[%rd8], %fd1;
	mul.wide.u32 	%rd9, %r97, 8;
	add.s64 	%rd10, %rd2, %rd9;
	ld.global.f64 	%fd2, [%rd10];
	mul.wide.u32 	%rd11, %r94, 8;
	add.s64 	%rd12, %rd1, %rd11;
	st.global.f64 	[%rd12], %fd2;
	mul.wide.u32 	%rd13, %r96, 8;
	add.s64 	%rd14, %rd2, %rd13;
	ld.global.f64 	%fd3, [%rd14];
	mul.wide.u32 	%rd15, %r93, 8;
	add.s64 	%rd16, %rd1, %rd15;
	st.global.f64 	[%rd16], %fd3;
	mul.wide.u32 	%rd17, %r95, 8;
	add.s64 	%rd18, %rd2, %rd17;
	ld.global.f64 	%fd4, [%rd18];
	mul.wide.u32 	%rd19, %r92, 8;
	add.s64 	%rd20, %rd1, %rd19;
	st.global.f64 	[%rd20], %fd4;
	add.s32 	%r99, %r99, %r9;
	add.s32 	%r97, %r97, %r11;
	add.s32 	%r96, %r96, %r11;
	add.s32 	%r95, %r95, %r11;
	add.s32 	%r94, %r94, %r9;
	add.s32 	%r93, %r93, %r9;
	add.s32 	%r92, %r92, %r9;
	add.s32 	%r91, %r91, %r9;
	add.s32 	%r90, %r90, %r11;
	add.s32 	%r89, %r89, 4;
	setp.ne.s32 	%p2, %r89, 0;
	@%p2 bra 	$L__BB0_2;
$L__BB0_3:
	setp.eq.s32 	%p3, %r8, 0;
	@%p3 bra 	$L__BB0_6;
	add.s32 	%r83, %r4, %r99;
	add.s32 	%r84, %r83, %r3;
	add.s32 	%r102, %r84, %r6;
	mul.lo.s32 	%r85, %r5, %r84;
	shl.b32 	%r86, %r85, 5;
	add.s32 	%r87, %r2, %r86;
	add.s32 	%r101, %r87, %r1;
	mul.lo.s32 	%r88, %r5, %r51;
	shl.b32 	%r43, %r88, 5;
	neg.s32 	%r100, %r8;
$L__BB0_5:
	.pragma "nounroll";
	mul.wide.u32 	%rd21, %r101, 8;
	add.s64 	%rd22, %rd2, %rd21;
	ld.global.f64 	%fd5, [%rd22];
	mul.wide.u32 	%rd23, %r102, 8;
	add.s64 	%rd24, %rd1, %rd23;
	st.global.f64 	[%rd24], %fd5;
	add.s32 	%r102, %r102, %r51;
	add.s32 	%r101, %r101, %r43;
	add.s32 	%r100, %r100, 1;
	setp.ne.s32 	%p4, %r100, 0;
	@%p4 bra 	$L__BB0_5;
$L__BB0_6:
	ret;

}
	// .globl	_Z17transposeImprovedPdS_i
.visible .entry _Z17transposeImprovedPdS_i(
	.param .u64 .ptr .align 1 _Z17transposeImprovedPdS_i_param_0,
	.param .u64 .ptr .align 1 _Z17transposeImprovedPdS_i_param_1,
	.param .u32 _Z17transposeImprovedPdS_i_param_2
)
{
	.reg .pred 	%p<9>;
	.reg .b32 	%r<190>;
	.reg .b64 	%rd<25>;
	.reg .b64 	%fd<11>;
	// demoted variable
	.shared .align 8 .b8 _ZZ17transposeImprovedPdS_iE7aux_mat[8192];
	ld.param.u64 	%rd3, [_Z17transposeImprovedPdS_i_param_0];
	ld.param.u64 	%rd4, [_Z17transposeImprovedPdS_i_param_1];
	ld.param.u32 	%r85, [_Z17transposeImprovedPdS_i_param_2];
	cvta.to.global.u64 	%rd1, %rd4;
	cvta.to.global.u64 	%rd2, %rd3;
	mov.u32 	%r87, %ctaid.x;
	shl.b32 	%r1, %r87, 5;
	mov.u32 	%r2, %tid.x;
	mov.u32 	%r88, %ctaid.y;
	shl.b32 	%r3, %r88, 5;
	mov.u32 	%r4, %tid.y;
	mov.u32 	%r5, %nctaid.x;
	max.s32 	%r89, %r85, 32;
	add.s32 	%r90, %r89, -1;
	div.u32 	%r6, %r90, %r85;
	add.s32 	%r7, %r6, 1;
	and.b32  	%r8, %r7, 3;
	setp.lt.u32 	%p1, %r6, 3;
	mov.b32 	%r175, 0;
	@%p1 bra 	$L__BB1_3;
	add.s32 	%r92, %r3, %r4;
	and.b32  	%r93, %r7, -4;
	shl.b32 	%r9, %r85, 2;
	shl.b32 	%r10, %r85, 8;
	shl.b32 	%r94, %r4, 8;
	shl.b32 	%r95, %r2, 3;
	add.s32 	%r96, %r94, %r95;
	mov.u32 	%r97, _ZZ17transposeImprovedPdS_iE7aux_mat;
	add.s32 	%r173, %r97, %r96;
	shl.b32 	%r12, %r85, 10;
	shl.b32 	%r13, %r85, 9;
	mul.lo.s32 	%r14, %r85, 768;
	add.s32 	%r98, %r4, %r85;
	add.s32 	%r99, %r98, %r3;
	mul.lo.s32 	%r100, %r5, %r99;
	shl.b32 	%r101, %r100, 5;
	add.s32 	%r102, %r2, %r101;
	add.s32 	%r172, %r102, %r1;
	mul.lo.s32 	%r103, %r5, %r85;
	shl.b32 	%r16, %r103, 7;
	shl.b32 	%r104, %r85, 1;
	add.s32 	%r105, %r92, %r104;
	mul.lo.s32 	%r106, %r5, %r105;
	shl.b32 	%r107, %r106, 5;
	add.s32 	%r108, %r2, %r107;
	add.s32 	%r171, %r108, %r1;
	mad.lo.s32 	%r109, %r85, 3, %r92;
	mul.lo.s32 	%r110, %r5, %r109;
	shl.b32 	%r111, %r110, 5;
	add.s32 	%r112, %r2, %r111;
	add.s32 	%r170, %r112, %r1;
	mul.lo.s32 	%r113, %r5, %r92;
	shl.b32 	%r114, %r113, 5;
	add.s32 	%r115, %r2, %r114;
	add.s32 	%r169, %r115, %r1;
	neg.s32 	%r168, %r93;
	mov.b32 	%r175, 0;
$L__BB1_2:
	mul.wide.u32 	%rd5, %r169, 8;
	add.s64 	%rd6, %rd1, %rd5;
	ld.global.f64 	%fd1, [%rd6];
	st.shared.f64 	[%r173], %fd1;
	mul.wide.u32 	%rd7, %r172, 8;
	add.s64 	%rd8, %rd1, %rd7;
	ld.global.f64 	%fd2, [%rd8];
	add.s32 	%r116, %r173, %r10;
	st.shared.f64 	[%r116], %fd2;
	mul.wide.u32 	%rd9, %r171, 8;
	add.s64 	%rd10, %rd1, %rd9;
	ld.global.f64 	%fd3, [%rd10];
	add.s32 	%r117, %r173, %r13;
	st.shared.f64 	[%r117], %fd3;
	mul.wide.u32 	%rd11, %r170, 8;
	add.s64 	%rd12, %rd1, %rd11;
	ld.global.f64 	%fd4, [%rd12];
	add.s32 	%r118, %r173, %r14;
	st.shared.f64 	[%r118], %fd4;
	add.s32 	%r175, %r175, %r9;
	add.s32 	%r173, %r173, %r12;
	add.s32 	%r172, %r172, %r16;
	add.s32 	%r171, %r171, %r16;
	add.s32 	%r170, %r170, %r16;
	add.s32 	%r169, %r169, %r16;
	add.s32 	%r168, %r168, 4;
	setp.ne.s32 	%p2, %r168, 0;
	@%p2 bra 	$L__BB1_2;
$L__BB1_3:
	setp.eq.s32 	%p3, %r8, 0;
	@%p3 bra 	$L__BB1_6;
	add.s32 	%r119, %r4, %r175;
	shl.b32 	%r120, %r119, 8;
	shl.b32 	%r121, %r2, 3;
	add.s32 	%r122, %r120, %r121;
	mov.u32 	%r123, _ZZ17transposeImprovedPdS_iE7aux_mat;
	add.s32 	%r178, %r123, %r122;
	shl.b32 	%r37, %r85, 8;
	add.s32 	%r124, %r119, %r3;
	mul.lo.s32 	%r125, %r5, %r124;
	shl.b32 	%r126, %r125, 5;
	add.s32 	%r127, %r2, %r126;
	add.s32 	%r177, %r127, %r1;
	mul.lo.s32 	%r128, %r5, %r85;
	shl.b32 	%r39, %r128, 5;
	neg.s32 	%r176, %r8;
$L__BB1_5:
	.pragma "nounroll";
	mul.wide.u32 	%rd13, %r177, 8;
	add.s64 	%rd14, %rd1, %rd13;
	ld.global.f64 	%fd5, [%rd14];
	st.shared.f64 	[%r178], %fd5;
	add.s32 	%r178, %r178, %r37;
	add.s32 	%r177, %r177, %r39;
	add.s32 	%r176, %r176, 1;
	setp.ne.s32 	%p4, %r176, 0;
	@%p4 bra 	$L__BB1_5;
$L__BB1_6:
	setp.lt.u32 	%p5, %r6, 3;
	bar.sync 	0;
	mov.b32 	%r186, 0;
	@%p5 bra 	$L__BB1_9;
	add.s32 	%r131, %r1, %r4;
	and.b32  	%r132, %r7, -4;
	shl.b32 	%r47, %r85, 2;
	add.s32 	%r133, %r4, %r85;
	add.s32 	%r134, %r133, %r1;
	mul.lo.s32 	%r135, %r5, %r134;
	shl.b32 	%r136, %r135, 5;
	add.s32 	%r137, %r2, %r136;
	add.s32 	%r184, %r137, %r3;
	mul.lo.s32 	%r138, %r5, %r85;
	shl.b32 	%r49, %r138, 7;
	shl.b32 	%r139, %r85, 1;
	add.s32 	%r140, %r131, %r139;
	mul.lo.s32 	%r141, %r5, %r140;
	shl.b32 	%r142, %r141, 5;
	add.s32 	%r143, %r2, %r142;
	add.s32 	%r183, %r143, %r3;
	mad.lo.s32 	%r144, %r85, 3, %r131;
	mul.lo.s32 	%r145, %r5, %r144;
	shl.b32 	%r146, %r145, 5;
	add.s32 	%r147, %r2, %r146;
	add.s32 	%r182, %r147, %r3;
	mul.lo.s32 	%r148, %r5, %r131;
	shl.b32 	%r149, %r148, 5;
	add.s32 	%r150, %r2, %r149;
	add.s32 	%r181, %r150, %r3;
	shl.b32 	%r53, %r85, 3;
	shl.b32 	%r151, %r2, 8;
	shl.b32 	%r152, %r4, 3;
	add.s32 	%r153, %r151, %r152;
	mov.u32 	%r154, _ZZ17transposeImprovedPdS_iE7aux_mat;
	add.s32 	%r180, %r154, %r153;
	shl.b32 	%r55, %r85, 5;
	shl.b32 	%r56, %r85, 4;
	mul.lo.s32 	%r57, %r85, 24;
	neg.s32 	%r179, %r132;
	mov.b32 	%r186, 0;
$L__BB1_8:
	ld.shared.f64 	%fd6, [%r180];
	mul.wide.u32 	%rd15, %r181, 8;
	add.s64 	%rd16, %rd2, %rd15;
	st.global.f64 	[%rd16], %fd6;
	add.s32 	%r155, %r180, %r53;
	ld.shared.f64 	%fd7, [%r155];
	mul.wide.u32 	%rd17, %r184, 8;
	add.s64 	%rd18, %rd2, %rd17;
	st.global.f64 	[%rd18], %fd7;
	add.s32 	%r156, %r180, %r56;
	ld.shared.f64 	%fd8, [%r156];
	mul.wide.u32 	%rd19, %r183, 8;
	add.s64 	%rd20, %rd2, %rd19;
	st.global.f64 	[%rd20], %fd8;
	add.s32 	%r157, %r180, %r57;
	ld.shared.f64 	%fd9, [%r157];
	mul.wide.u32 	%rd21, %r182, 8;
	add.s64 	%rd22, %rd2, %rd21;
	st.global.f64 	[%rd22], %fd9;
	add.s32 	%r186, %r186, %r47;
	add.s32 	%r184, %r184, %r49;
	add.s32 	%r183, %r183, %r49;
	add.s32 	%r182, %r182, %r49;
	add.s32 	%r181, %r181, %r49;
	add.s32 	%r180, %r180, %r55;
	add.s32 	%r179, %r179, 4;
	setp.ne.s32 	%p6, %r179, 0;
	@%p6 bra 	$L__BB1_8;
$L__BB1_9:
	setp.eq.s32 	%p7, %r8, 0;
	@%p7 bra 	$L__BB1_12;
	add.s32 	%r158, %r4, %r186;
	add.s32 	%r159, %r158, %r1;
	mul.lo.s32 	%r160, %r5, %r159;
	shl.b32 	%r161, %r160, 5;
	add.s32 	%r162, %r2, %r161;
	add.s32 	%r189, %r162, %r3;
	mul.lo.s32 	%r163, %r5, %r85;
	shl.b32 	%r75, %r163, 5;
	shl.b32 	%r164, %r2, 8;
	shl.b32 	%r165, %r158, 3;
	add.s32 	%r166, %r164, %r165;
	mov.u32 	%r167, _ZZ17transposeImprovedPdS_iE7aux_mat;
	add.s32 	%r188, %r167, %r166;
	shl.b32 	%r77, %r85, 3;
	neg.s32 	%r187, %r8;
$L__BB1_11:
	.pragma "nounroll";
	ld.shared.f64 	%fd10, [%r188];
	mul.wide.u32 	%rd23, %r189, 8;
	add.s64 	%rd24, %rd2, %rd23;
	st.global.f64 	[%rd24], %fd10;
	add.s32 	%r189, %r189, %r75;
	add.s32 	%r188, %r188, %r77;
	add.s32 	%r187, %r187, 1;
	setp.ne.s32 	%p8, %r187, 0;
	@%p8 bra 	$L__BB1_11;
$L__BB1_12:
	ret;

}


// ===== COMPILED SASS (sm_100) =====

	.target	sm_100

	.elftype	@"ET_EXEC"


//--------------------- .note.nv.tkinfo           --------------------------
	.section	.note.nv.tkinfo,"",@"SHT_NOTE"
	.sectionflags	@"SHF_NOTE_NV_TKINFO"
	.tkinfo
        /*0018*/ 	.word	0x00000002
        /*0030*/ 	.string	""
        /*0030*/ 	.string	"ptxas"
        /*0030*/ 	.string	"Cuda compilation tools, release 13.0, V13.0.88"
        /*0030*/ 	.string	"Build cuda_13.0.r13.0/compiler.36424714_0"
        /*0030*/ 	.string	"-arch sm_100 -m 64 "



//--------------------- .note.nv.cuinfo           --------------------------
	.section	.note.nv.cuinfo,"",@"SHT_NOTE"
	.sectionflags	@"SHF_NOTE_NV_CUINFO"
        /*0018*/ 	.short	0x0002
        /*001a*/ 	.short	0x0064
        /*001c*/ 	.short	0x0082
	.zero		2


//--------------------- .nv.info                  --------------------------
	.section	.nv.info,"",@"SHT_CUDA_INFO"
	.align	4


	//----- nvinfo : EIATTR_REGCOUNT
	.align		4
        /*0000*/ 	.byte	0x04, 0x2f
        /*0002*/ 	.short	(.L_1 - .L_0)
	.align		4
.L_0:
        /*0004*/ 	.word	index@(_Z14transposeNaivePdS_i)
        /*0008*/ 	.word	0x00000020


	//----- nvinfo : EIATTR_FRAME_SIZE
	.align		4
.L_1:
        /*000c*/ 	.byte	0x04, 0x11
        /*000e*/ 	.short	(.L_3 - .L_2)
	.align		4
.L_2:
        /*0010*/ 	.word	index@(_Z14transposeNaivePdS_i)
        /*0014*/ 	.word	0x00000000


	//----- nvinfo : EIATTR_REGCOUNT
	.align		4
.L_3:
        /*0018*/ 	.byte	0x04, 0x2f
        /*001a*/ 	.short	(.L_5 - .L_4)
	.align		4
.L_4:
        /*001c*/ 	.word	index@(_Z17transposeImprovedPdS_i)
        /*0020*/ 	.word	0x00000020


	//----- nvinfo : EIATTR_FRAME_SIZE
	.align		4
.L_5:
        /*0024*/ 	.byte	0x04, 0x11
        /*0026*/ 	.short	(.L_7 - .L_6)
	.align		4
.L_6:
        /*0028*/ 	.word	index@(_Z17transposeImprovedPdS_i)
        /*002c*/ 	.word	0x00000000


	//----- nvinfo : EIATTR_MIN_STACK_SIZE
	.align		4
.L_7:
        /*0030*/ 	.byte	0x04, 0x12
        /*0032*/ 	.short	(.L_9 - .L_8)
	.align		4
.L_8:
        /*0034*/ 	.word	index@(_Z17transposeImprovedPdS_i)
        /*0038*/ 	.word	0x00000000


	//----- nvinfo : EIATTR_MIN_STACK_SIZE
	.align		4
.L_9:
        /*003c*/ 	.byte	0x04, 0x12
        /*003e*/ 	.short	(.L_11 - .L_10)
	.align		4
.L_10:
        /*0040*/ 	.word	index@(_Z14transposeNaivePdS_i)
        /*0044*/ 	.word	0x00000000
.L_11:


//--------------------- .nv.compat                --------------------------
	.section	.nv.compat,"",@"SHT_CUDA_COMPAT_INFO"
	.align	4
        /*0000*/ 	.byte	0x02, 0x09, 0x00, 0x00, 0x02, 0x02, 0x01, 0x00, 0x02, 0x05, 0x05, 0x00, 0x03, 0x07, 0x01, 0x01
        /*0010*/ 	.byte	0x02, 0x03, 0x00, 0x00, 0x02, 0x06, 0x01, 0x00, 0x04, 0x0b, 0x08, 0x00, 0x09, 0x00, 0x00, 0x00
        /*0020*/ 	.byte	0x00, 0x00, 0x00, 0x00


//--------------------- .nv.info._Z17transposeImprovedPdS_i --------------------------
	.section	.nv.info._Z17transposeImprovedPdS_i,"",@"SHT_CUDA_INFO"
	.sectionflags	@""
	.align	4


	//----- nvinfo : EIATTR_CUDA_API_VERSION
	.align		4
        /*0000*/ 	.byte	0x04, 0x37
        /*0002*/ 	.short	(.L_13 - .L_12)
.L_12:
        /*0004*/ 	.word	0x00000082


	//----- nvinfo : EIATTR_KPARAM_INFO
	.align		4
.L_13:
        /*0008*/ 	.byte	0x04, 0x17
        /*000a*/ 	.short	(.L_15 - .L_14)
.L_14:
        /*000c*/ 	.word	0x00000000
        /*0010*/ 	.short	0x0002
        /*0012*/ 	.short	0x0010
        /*0014*/ 	.byte	0x00, 0xf0, 0x11, 0x00


	//----- nvinfo : EIATTR_KPARAM_INFO
	.align		4
.L_15:
        /*0018*/ 	.byte	0x04, 0x17
        /*001a*/ 	.short	(.L_17 - .L_16)
.L_16:
        /*001c*/ 	.word	0x00000000
        /*0020*/ 	.short	0x0001
        /*0022*/ 	.short	0x0008
        /*0024*/ 	.byte	0x00, 0xf5, 0x21, 0x00


	//----- nvinfo : EIATTR_KPARAM_INFO
	.align		4
.L_17:
        /*0028*/ 	.byte	0x04, 0x17
        /*002a*/ 	.short	(.L_19 - .L_18)
.L_18:
        /*002c*/ 	.word	0x00000000
        /*0030*/ 	.short	0x0000
        /*0032*/ 	.short	0x0000
        /*0034*/ 	.byte	0x00, 0xf5, 0x21, 0x00


	//----- nvinfo : EIATTR_SPARSE_MMA_MASK
	.align		4
.L_19:
        /*0038*/ 	.byte	0x03, 0x50
        /*003a*/ 	.short	0x0000


	//----- nvinfo : EIATTR_MAXREG_COUNT
	.align		4
        /*003c*/ 	.byte	0x03, 0x1b
        /*003e*/ 	.short	0x00ff


	//----- nvinfo : EIATTR_NUM_BARRIERS
	.align		4
        /*0040*/ 	.byte	0x02, 0x4c
        /*0042*/ 	.byte	0x01
	.zero		1


	//----- nvinfo : EIATTR_MERCURY_ISA_VERSION
	.align		4
        /*0044*/ 	.byte	0x03, 0x5f
        /*0046*/ 	.short	0x0101


	//----- nvinfo : EIATTR_VRC_CTA_INIT_COUNT
	.align		4
        /*0048*/ 	.byte	0x02, 0x4a
	.zero		1
	.zero		1


	//----- nvinfo : EIATTR_EXIT_INSTR_OFFSETS
	.align		4
        /*004c*/ 	.byte	0x04, 0x1c
        /*004e*/ 	.short	(.L_21 - .L_20)


	//   ....[0]....
.L_20:
        /*0050*/ 	.word	0x00001c30


	//   ....[1]....
        /*0054*/ 	.word	0x00001d90


	//----- nvinfo : EIATTR_CBANK_PARAM_SIZE
	.align		4
.L_21:
        /*0058*/ 	.byte	0x03, 0x19
        /*005a*/ 	.short	0x0014


	//----- nvinfo : EIATTR_PARAM_CBANK
	.align		4
        /*005c*/ 	.byte	0x04, 0x0a
        /*005e*/ 	.short	(.L_23 - .L_22)
	.align		4
.L_22:
        /*0060*/ 	.word	index@(.nv.constant0._Z17transposeImprovedPdS_i)
        /*0064*/ 	.short	0x0380
        /*0066*/ 	.short	0x0014


	//----- nvinfo : EIATTR_SW_WAR
	.align		4
.L_23:
        /*0068*/ 	.byte	0x04, 0x36
        /*006a*/ 	.short	(.L_25 - .L_24)
.L_24:
        /*006c*/ 	.word	0x00000008
.L_25:


//--------------------- .nv.info._Z14transposeNaivePdS_i --------------------------
	.section	.nv.info._Z14transposeNaivePdS_i,"",@"SHT_CUDA_INFO"
	.sectionflags	@""
	.align	4


	//----- nvinfo : EIATTR_CUDA_API_VERSION
	.align		4
        /*0000*/ 	.byte	0x04, 0x37
        /*0002*/ 	.short	(.L_27 - .L_26)
.L_26:
        /*0004*/ 	.word	0x00000082


	//----- nvinfo : EIATTR_KPARAM_INFO
	.align		4
.L_27:
        /*0008*/ 	.byte	0x04, 0x17
        /*000a*/ 	.short	(.L_29 - .L_28)
.L_28:
        /*000c*/ 	.word	0x00000000
        /*0010*/ 	.short	0x0002
        /*0012*/ 	.short	0x0010
        /*0014*/ 	.byte	0x00, 0xf0, 0x11, 0x00


	//----- nvinfo : EIATTR_KPARAM_INFO
	.align		4
.L_29:
        /*0018*/ 	.byte	0x04, 0x17
        /*001a*/ 	.short	(.L_31 - .L_30)
.L_30:
        /*001c*/ 	.word	0x00000000
        /*0020*/ 	.short	0x0001
        /*0022*/ 	.short	0x0008
        /*0024*/ 	.byte	0x00, 0xf5, 0x21, 0x00


	//----- nvinfo : EIATTR_KPARAM_INFO
	.align		4
.L_31:
        /*0028*/ 	.byte	0x04, 0x17
        /*002a*/ 	.short	(.L_33 - .L_32)
.L_32:
        /*002c*/ 	.word	0x00000000
        /*0030*/ 	.short	0x0000
        /*0032*/ 	.short	0x0000
        /*0034*/ 	.byte	0x00, 0xf5, 0x21, 0x00


	//----- nvinfo : EIATTR_SPARSE_MMA_MASK
	.align		4
.L_33:
        /*0038*/ 	.byte	0x03, 0x50
        /*003a*/ 	.short	0x0000


	//----- nvinfo : EIATTR_MAXREG_COUNT
	.align		4
        /*003c*/ 	.byte	0x03, 0x1b
        /*003e*/ 	.short	0x00ff


	//----- nvinfo : EIATTR_MERCURY_ISA_VERSION
	.align		4
        /*0040*/ 	.byte	0x03, 0x5f
        /*0042*/ 	.short	0x0101


	//----- nvinfo : EIATTR_VRC_CTA_INIT_COUNT
	.align		4
        /*0044*/ 	.byte	0x02, 0x4a
	.zero		1
	.zero		1


	//----- nvinfo : EIATTR_EXIT_INSTR_OFFSETS
	.align		4
        /*0048*/ 	.byte	0x04, 0x1c
        /*004a*/ 	.short	(.L_35 - .L_34)


	//   ....[0]....
.L_34:
        /*004c*/ 	.word	0x00001050


	//   ....[1]....
        /*0050*/ 	.word	0x00001190


	//----- nvinfo : EIATTR_CBANK_PARAM_SIZE
	.align		4
.L_35:
        /*0054*/ 	.byte	0x03, 0x19
        /*0056*/ 	.short	0x0014


	//----- nvinfo : EIATTR_PARAM_CBANK
	.align		4
        /*0058*/ 	.byte	0x04, 0x0a
        /*005a*/ 	.short	(.L_37 - .L_36)
	.align		4
.L_36:
        /*005c*/ 	.word	index@(.nv.constant0._Z14transposeNaivePdS_i)
        /*0060*/ 	.short	0x0380
        /*0062*/ 	.short	0x0014


	//----- nvinfo : EIATTR_SW_WAR
	.align		4
.L_37:
        /*0064*/ 	.byte	0x04, 0x36
        /*0066*/ 	.short	(.L_39 - .L_38)
.L_38:
        /*0068*/ 	.word	0x00000008
.L_39:


//--------------------- .nv.callgraph             --------------------------
	.section	.nv.callgraph,"",@"SHT_CUDA_CALLGRAPH"
	.align	4
	.sectionentsize	8
	.align		4
        /*0000*/ 	.word	0x00000000
	.align		4
        /*0004*/ 	.word	0xffffffff
	.align		4
        /*0008*/ 	.word	0x00000000
	.align		4
        /*000c*/ 	.word	0xfffffffe
	.align		4
        /*0010*/ 	.word	0x00000000
	.align		4
        /*0014*/ 	.word	0xfffffffd
	.align		4
        /*0018*/ 	.word	0x00000000
	.align		4
        /*001c*/ 	.word	0xfffffffc


//--------------------- .text._Z17transposeImprovedPdS_i --------------------------
	.section	.text._Z17transposeImprovedPdS_i,"ax",@progbits
	.align	128
        .global         _Z17transposeImprovedPdS_i
        .type           _Z17transposeImprovedPdS_i,@function
        .size           _Z17transposeImprovedPdS_i,(.L_x_21 - _Z17transposeImprovedPdS_i)
        .other          _Z17transposeImprovedPdS_i,@"STO_CUDA_ENTRY STV_DEFAULT"
_Z17transposeImprovedPdS_i:
.text._Z17transposeImprovedPdS_i:
[----:B------:R-:W-:Y:S08]  /*0000*/  LDC R1, c[0x0][0x37c] ;  /* 0x0000df00ff017b82 */ /* 0x000ff00000000800 */
[----:B------:R-:W0:Y:S01]  /*0010*/  LDC R0, c[0x0][0x390] ;  /* 0x0000e400ff007b82 */ /* 0x000e220000000800 */
[----:B------:R-:W1:Y:S01]  /*0020*/  LDCU.64 UR6, c[0x0][0x358] ;  /* 0x00006b00ff0677ac */ /* 0x000e620008000a00 */
[----:B------:R-:W-:Y:S01]  /*0030*/  MOV R27, RZ ;  /* 0x000000ff001b7202 */ /* 0x000fe20000000f00 */
[----:B------:R-:W2:Y:S01]  /*0040*/  LDCU UR8, c[0x0][0x370] ;  /* 0x00006e00ff0877ac */ /* 0x000ea20008000800 */
[----:B0-----:R-:W0:Y:S01]  /*0050*/  I2F.U32.RP R5, R0 ;  /* 0x0000000000057306 */ /* 0x001e220000209000 */
[----:B------:R-:W-:-:S02]  /*0060*/  VIMNMX R4, PT, PT, R0, 0x20, !PT ;  /* 0x0000002000047848 */ /* 0x000fc40007fe0100 */
[----:B------:R-:W-:-:S05]  /*0070*/  ISETP.NE.U32.AND P2, PT, R0, RZ, PT ;  /* 0x000000ff0000720c */ /* 0x000fca0003f45070 */
[----:B0-----:R-:W0:Y:S02]  /*0080*/  MUFU.RCP R5, R5 ;  /* 0x0000000500057308 */ /* 0x001e240000001000 */
[----:B0-----:R-:W-:-:S06]  /*0090*/  IADD3 R2, PT, PT, R5, 0xffffffe, RZ ;  /* 0x0ffffffe05027810 */ /* 0x001fcc0007ffe0ff */
[----:B------:R0:W3:Y:S02]  /*00a0*/  F2I.FTZ.U32.TRUNC.NTZ R3, R2 ;  /* 0x0000000200037305 */ /* 0x0000e4000021f000 */
[----:B0-----:R-:W-:Y:S02]  /*00b0*/  HFMA2 R2, -RZ, RZ, 0, 0 ;  /* 0x00000000ff027431 */ /* 0x001fe400000001ff */
[----:B---3--:R-:W-:-:S04]  /*00c0*/  IMAD.MOV R7, RZ, RZ, -R3 ;  /* 0x000000ffff077224 */ /* 0x008fc800078e0a03 */
[----:B------:R-:W-:-:S04]  /*00d0*/  IMAD R7, R7, R0, RZ ;  /* 0x0000000007077224 */ /* 0x000fc800078e02ff */
[----:B------:R-:W-:Y:S02]  /*00e0*/  IMAD.HI.U32 R6, R3, R7, R2 ;  /* 0x0000000703067227 */ /* 0x000fe400078e0002 */
[----:B------:R-:W0:Y:S02]  /*00f0*/  S2R R2, SR_CTAID.X ;  /* 0x0000000000027919 */ /* 0x000e240000002500 */
[----:B------:R-:W-:Y:S02]  /*0100*/  VIADD R3, R4, 0xffffffff ;  /* 0xffffffff04037836 */ /* 0x000fe40000000000 */
[----:B------:R-:W3:Y:S02]  /*0110*/  S2R R4, SR_CTAID.Y ;  /* 0x0000000000047919 */ /* 0x000ee40000002600 */
[----:B------:R-:W-:-:S05]  /*0120*/  IMAD.HI.U32 R6, R6, R3, RZ ;  /* 0x0000000306067227 */ /* 0x000fca00078e00ff */
[----:B------:R-:W-:-:S05]  /*0130*/  IADD3 R5, PT, PT, -R6, RZ, RZ ;  /* 0x000000ff06057210 */ /* 0x000fca0007ffe1ff */
[----:B------:R-:W-:Y:S02]  /*0140*/  IMAD R5, R0, R5, R3 ;  /* 0x0000000500057224 */ /* 0x000fe400078e0203 */
[----:B------:R-:W4:Y:S03]  /*0150*/  S2R R3, SR_TID.X ;  /* 0x0000000000037919 */ /* 0x000f260000002100 */
[----:B------:R-:W-:-:S13]  /*0160*/  ISETP.GE.U32.AND P0, PT, R5, R0, PT ;  /* 0x000000000500720c */ /* 0x000fda0003f06070 */
[----:B------:R-:W-:Y:S01]  /*0170*/  @P0 IMAD.IADD R5, R5, 0x1, -R0 ;  /* 0x0000000105050824 */ /* 0x000fe200078e0a00 */
[----:B------:R-:W-:-:S04]  /*0180*/  @P0 IADD3 R6, PT, PT, R6, 0x1, RZ ;  /* 0x0000000106060810 */ /* 0x000fc80007ffe0ff */
[-C--:B------:R-:W-:Y:S02]  /*0190*/  ISETP.GE.U32.AND P1, PT, R5, R0.reuse, PT ;  /* 0x000000000500720c */ /* 0x080fe40003f26070 */
[----:B------:R-:W0:Y:S11]  /*01a0*/  S2R R5, SR_TID.Y ;  /* 0x0000000000057919 */ /* 0x000e360000002200 */
[----:B------:R-:W-:Y:S01]  /*01b0*/  @P1 VIADD R6, R6, 0x1 ;  /* 0x0000000106061836 */ /* 0x000fe20000000000 */
[----:B------:R-:W-:-:S04]  /*01c0*/  @!P2 LOP3.LUT R6, RZ, R0, RZ, 0x33, !PT ;  /* 0x00000000ff06a212 */ /* 0x000fc800078e33ff */
[C---:B------:R-:W-:Y:S02]  /*01d0*/  ISETP.GE.U32.AND P2, PT, R6.reuse, 0x3, PT ;  /* 0x000000030600780c */ /* 0x040fe40003f46070 */
[----:B------:R-:W-:-:S04]  /*01e0*/  IADD3 R6, PT, PT, R6, 0x1, RZ ;  /* 0x0000000106067810 */ /* 0x000fc80007ffe0ff */
[----:B------:R-:W-:-:S07]  /*01f0*/  LOP3.LUT R8, R6, 0x3, RZ, 0xc0, !PT ;  /* 0x0000000306087812 */ /* 0x000fce00078ec0ff */
[----:B-1234-:R-:W-:Y:S05]  /*0200*/  @!P2 BRA `(.L_x_0) ;  /* 0x0000000c0010a947 */ /* 0x01efea0003800000 */
[----:B------:R-:W1:Y:S01]  /*0210*/  S2UR UR5, SR_CgaCtaId ;  /* 0x00000000000579c3 */ /* 0x000e620000008800 */
[----:B------:R-:W-:Y:S01]  /*0220*/  LOP3.LUT R9, R6, 0xfffffffc, RZ, 0xc0, !PT ;  /* 0xfffffffc06097812 */ /* 0x000fe200078ec0ff */
[C---:B0-----:R-:W-:Y:S01]  /*0230*/  IMAD.IADD R11, R5.reuse, 0x1, R0 ;  /* 0x00000001050b7824 */ /* 0x041fe200078e0200 */
[C---:B------:R-:W-:Y:S01]  /*0240*/  LEA R7, R4.reuse, R5, 0x5 ;  /* 0x0000000504077211 */ /* 0x040fe200078e28ff */
[----:B------:R-:W-:Y:S01]  /*0250*/  UMOV UR4, 0x400 ;  /* 0x0000040000047882 */ /* 0x000fe20000000000 */
[----:B------:R-:W-:Y:S01]  /*0260*/  LEA R29, R5, R3, 0x5 ;  /* 0x00000003051d7211 */ /* 0x000fe200078e28ff */
[----:B------:R-:W-:Y:S01]  /*0270*/  IMAD.MOV R9, RZ, RZ, -R9 ;  /* 0x000000ffff097224 */ /* 0x000fe200078e0a09 */
[----:B------:R-:W-:Y:S01]  /*0280*/  LEA R11, R4, R11, 0x5 ;  /* 0x0000000b040b7211 */ /* 0x000fe200078e28ff */
[----:B------:R-:W0:Y:S01]  /*0290*/  LDC.64 R12, c[0x0][0x388] ;  /* 0x0000e200ff0c7b82 */ /* 0x000e220000000a00 */
[C---:B------:R-:W-:Y:S01]  /*02a0*/  LEA R15, R0.reuse, R7, 0x1 ;  /* 0x00000007000f7211 */ /* 0x040fe200078e08ff */
[----:B------:R-:W-:Y:S01]  /*02b0*/  IMAD R17, R0, 0x3, R7 ;  /* 0x0000000300117824 */ /* 0x000fe200078e0207 */
[----:B------:R-:W-:Y:S01]  /*02c0*/  ISETP.GE.AND P0, PT, R9, RZ, PT ;  /* 0x000000ff0900720c */ /* 0x000fe20003f06270 */
[----:B------:R-:W-:-:S02]  /*02d0*/  IMAD R14, R11, UR8, RZ ;  /* 0x000000080b0e7c24 */ /* 0x000fc4000f8e02ff */
[----:B------:R-:W-:Y:S02]  /*02e0*/  IMAD R20, R7, UR8, RZ ;  /* 0x0000000807147c24 */ /* 0x000fe4000f8e02ff */
[----:B------:R-:W-:Y:S01]  /*02f0*/  IMAD R16, R15, UR8, RZ ;  /* 0x000000080f107c24 */ /* 0x000fe2000f8e02ff */
[-C--:B------:R-:W-:Y:S01]  /*0300*/  LEA R7, R14, R3.reuse, 0x5 ;  /* 0x000000030e077211 */ /* 0x080fe200078e28ff */
[----:B------:R-:W-:Y:S01]  /*0310*/  IMAD R18, R17, UR8, RZ ;  /* 0x0000000811127c24 */ /* 0x000fe2000f8e02ff */
[-C--:B------:R-:W-:Y:S01]  /*0320*/  LEA R11, R20, R3.reuse, 0x5 ;  /* 0x00000003140b7211 */ /* 0x080fe200078e28ff */
[----:B------:R-:W-:Y:S02]  /*0330*/  IMAD R15, R16, 0x20, R3 ;  /* 0x00000020100f7824 */ /* 0x000fe400078e0203 */
[----:B------:R-:W-:Y:S01]  /*0340*/  IMAD R10, R0, UR8, RZ ;  /* 0x00000008000a7c24 */ /* 0x000fe2000f8e02ff */
[----:B------:R-:W-:Y:S01]  /*0350*/  LEA R17, R18, R3, 0x5 ;  /* 0x0000000312117211 */ /* 0x000fe200078e28ff */
[----:B-1----:R-:W-:Y:S01]  /*0360*/  ULEA UR4, UR5, UR4, 0x18 ;  /* 0x0000000405047291 */ /* 0x002fe2000f8ec0ff */
[----:B------:R-:W-:Y:S01]  /*0370*/  IMAD.MOV.U32 R27, RZ, RZ, RZ ;  /* 0x000000ffff1b7224 */ /* 0x000fe200078e00ff */
[C---:B------:R-:W-:Y:S01]  /*0380*/  LEA R11, R2.reuse, R11, 0x5 ;  /* 0x0000000b020b7211 */ /* 0x040fe200078e28ff */
[C---:B------:R-:W-:Y:S01]  /*0390*/  IMAD R7, R2.reuse, 0x20, R7 ;  /* 0x0000002002077824 */ /* 0x040fe200078e0207 */
[----:B------:R-:W-:-:S02]  /*03a0*/  LEA R26, R2, R15, 0x5 ;  /* 0x0000000f021a7211 */ /* 0x000fc400078e28ff */
[----:B------:R-:W-:Y:S02]  /*03b0*/  LEA R29, R29, UR4, 0x3 ;  /* 0x000000041d1d7c11 */ /* 0x000fe4000f8e18ff */
[----:B------:R-:W-:Y:S01]  /*03c0*/  LEA R28, R2, R17, 0x5 ;  /* 0x00000011021c7211 */ /* 0x000fe200078e28ff */
[----:B------:R-:W-:Y:S06]  /*03d0*/  @P0 BRA `(.L_x_1) ;  /* 0x00000008003c0947 */ /* 0x000fec0003800000 */
[----:B------:R-:W-:Y:S01]  /*03e0*/  IMAD.MOV R14, RZ, RZ, -R9 ;  /* 0x000000ffff0e7224 */ /* 0x000fe200078e0a09 */
[----:B------:R-:W-:-:S04]  /*03f0*/  PLOP3.LUT P0, PT, PT, PT, PT, 0x80, 0x8 ;  /* 0x000000000008781c */ /* 0x000fc80003f0f070 */
[----:B------:R-:W-:-:S13]  /*0400*/  ISETP.GT.AND P1, PT, R14, 0xc, PT ;  /* 0x0000000c0e00780c */ /* 0x000fda0003f24270 */
[----:B------:R-:W-:Y:S05]  /*0410*/  @!P1 BRA `(.L_x_2) ;  /* 0x0000000400649947 */ /* 0x000fea0003800000 */
[----:B------:R-:W1:Y:S01]  /*0420*/  LDC.64 R14, c[0x0][0x388] ;  /* 0x0000e200ff0e7b82 */ /* 0x000e620000000a00 */
[----:B------:R-:W-:-:S13]  /*0430*/  PLOP3.LUT P0, PT, PT, PT, PT, 0x8, 0x80 ;  /* 0x000000000080781c */ /* 0x000fda0003f0e170 */
.L_x_3:
[----:B-1--4-:R-:W-:-:S04]  /*0440*/  IMAD.WIDE.U32 R22, R11, 0x8, R14 ;  /* 0x000000080b167825 */ /* 0x012fc800078e000e */
[--C-:B------:R-:W-:Y:S02]  /*0450*/  IMAD.WIDE.U32 R20, R7, 0x8, R14.reuse ;  /* 0x0000000807147825 */ /* 0x100fe400078e000e */
[----:B------:R-:W2:Y:S02]  /*0460*/  LDG.E.64 R22, desc[UR6][R22.64] ;  /* 0x0000000616167981 */ /* 0x000ea4000c1e1b00 */
[--C-:B------:R-:W-:Y:S02]  /*0470*/  IMAD.WIDE.U32 R24, R26, 0x8, R14.reuse ;  /* 0x000000081a187825 */ /* 0x100fe400078e000e */
[----:B------:R-:W3:Y:S04]  /*0480*/  LDG.E.64 R20, desc[UR6][R20.64] ;  /* 0x0000000614147981 */ /* 0x000ee8000c1e1b00 */
[----:B------:R-:W4:Y:S01]  /*0490*/  LDG.E.64 R24, desc[UR6][R24.64] ;  /* 0x0000000618187981 */ /* 0x000f22000c1e1b00 */
[----:B------:R-:W-:-:S06]  /*04a0*/  IMAD.WIDE.U32 R16, R28, 0x8, R14 ;  /* 0x000000081c107825 */ /* 0x000fcc00078e000e */
[----:B------:R-:W5:Y:S01]  /*04b0*/  LDG.E.64 R16, desc[UR6][R16.64] ;  /* 0x0000000610107981 */ /* 0x000f62000c1e1b00 */
[CC--:B------:R-:W-:Y:S02]  /*04c0*/  LEA R19, R0.reuse, R29.reuse, 0x8 ;  /* 0x0000001d00137211 */ /* 0x0c0fe400078e40ff */
[----:B------:R-:W-:Y:S01]  /*04d0*/  LEA R18, R0, R29, 0x9 ;  /* 0x0000001d00127211 */ /* 0x000fe200078e48ff */
[C---:B------:R-:W-:Y:S01]  /*04e0*/  IMAD R11, R10.reuse, 0x80, R11 ;  /* 0x000000800a0b7824 */ /* 0x040fe200078e020b */
[C---:B------:R-:W-:Y:S02]  /*04f0*/  LEA R7, R10.reuse, R7, 0x7 ;  /* 0x000000070a077211 */ /* 0x040fe400078e38ff */
[----:B------:R-:W-:Y:S01]  /*0500*/  LEA R28, R10, R28, 0x7 ;  /* 0x0000001c0a1c7211 */ /* 0x000fe200078e38ff */
[----:B--2---:R1:W-:Y:S04]  /*0510*/  STS.64 [R29], R22 ;  /* 0x000000161d007388 */ /* 0x0043e80000000a00 */
[----:B---3--:R-:W-:Y:S04]  /*0520*/  STS.64 [R19], R20 ;  /* 0x0000001413007388 */ /* 0x008fe80000000a00 */
[----:B----4-:R2:W-:Y:S01]  /*0530*/  STS.64 [R18], R24 ;  /* 0x0000001812007388 */ /* 0x0105e20000000a00 */
[----:B-1----:R-:W-:-:S06]  /*0540*/  IMAD.WIDE.U32 R22, R7, 0x8, R14 ;  /* 0x0000000807167825 */ /* 0x002fcc00078e000e */
[----:B------:R-:W3:Y:S01]  /*0550*/  LDG.E.64 R22, desc[UR6][R22.64] ;  /* 0x0000000616167981 */ /* 0x000ee2000c1e1b00 */
[----:B--2---:R-:W-:Y:S01]  /*0560*/  LEA R25, R10, R26, 0x7 ;  /* 0x0000001a0a197211 */ /* 0x004fe200078e38ff */
[----:B------:R-:W-:-:S04]  /*0570*/  IMAD.WIDE.U32 R18, R11, 0x8, R14 ;  /* 0x000000080b127825 */ /* 0x000fc800078e000e */
[----:B------:R-:W-:Y:S02]  /*0580*/  IMAD R24, R0, 0x300, R29 ;  /* 0x0000030000187824 */ /* 0x000fe400078e021d */
[--C-:B------:R-:W-:Y:S01]  /*0590*/  IMAD.WIDE.U32 R20, R25, 0x8, R14.reuse ;  /* 0x0000000819147825 */ /* 0x100fe200078e000e */
[----:B------:R-:W2:Y:S04]  /*05a0*/  LDG.E.64 R18, desc[UR6][R18.64] ;  /* 0x0000000612127981 */ /* 0x000ea8000c1e1b00 */
[----:B-----5:R1:W-:Y:S04]  /*05b0*/  STS.64 [R24], R16 ;  /* 0x0000001018007388 */ /* 0x0203e80000000a00 */
[----:B------:R-:W4:Y:S01]  /*05c0*/  LDG.E.64 R20, desc[UR6][R20.64] ;  /* 0x0000000614147981 */ /* 0x000f22000c1e1b00 */
[----:B-1----:R-:W-:-:S06]  /*05d0*/  IMAD.WIDE.U32 R16, R28, 0x8, R14 ;  /* 0x000000081c107825 */ /* 0x002fcc00078e000e */
[----:B------:R-:W5:Y:S01]  /*05e0*/  LDG.E.64 R16, desc[UR6][R16.64] ;  /* 0x0000000610107981 */ /* 0x000f62000c1e1b00 */
[----:B------:R-:W-:Y:S01]  /*05f0*/  IMAD R29, R0, 0x400, R29 ;  /* 0x00000400001d7824 */ /* 0x000fe200078e021d */
[----:B------:R-:W-:-:S03]  /*0600*/  LEA R11, R10, R11, 0x7 ;  /* 0x0000000b0a0b7211 */ /* 0x000fc600078e38ff */
[C-C-:B------:R-:W-:Y:S01]  /*0610*/  IMAD R24, R0.reuse, 0x200, R29.reuse ;  /* 0x0000020000187824 */ /* 0x140fe200078e021d */
[----:B------:R-:W-:Y:S02]  /*0620*/  LEA R26, R0, R29, 0x8 ;  /* 0x0000001d001a7211 */ /* 0x000fe400078e40ff */
[C---:B------:R-:W-:Y:S01]  /*0630*/  LEA R7, R10.reuse, R7, 0x7 ;  /* 0x000000070a077211 */ /* 0x040fe200078e38ff */
[----:B------:R-:W-:Y:S01]  /*0640*/  IMAD R28, R10, 0x80, R28 ;  /* 0x000000800a1c7824 */ /* 0x000fe200078e021c */
[----:B--2---:R-:W-:Y:S04]  /*0650*/  STS.64 [R29], R18 ;  /* 0x000000121d007388 */ /* 0x004fe80000000a00 */
[----:B---3--:R1:W-:Y:S04]  /*0660*/  STS.64 [R26], R22 ;  /* 0x000000161a007388 */ /* 0x0083e80000000a00 */
[----:B----4-:R2:W-:Y:S01]  /*0670*/  STS.64 [R24], R20 ;  /* 0x0000001418007388 */ /* 0x0105e20000000a00 */
[----:B-1----:R-:W-:-:S02]  /*0680*/  IMAD R26, R0, 0x300, R29 ;  /* 0x00000300001a7824 */ /* 0x002fc400078e021d */
[----:B--2---:R-:W-:-:S03]  /*0690*/  IMAD.WIDE.U32 R20, R11, 0x8, R14 ;  /* 0x000000080b147825 */ /* 0x004fc600078e000e */
[----:B-----5:R1:W-:Y:S01]  /*06a0*/  STS.64 [R26], R16 ;  /* 0x000000101a007388 */ /* 0x0203e20000000a00 */
[----:B------:R-:W-:-:S03]  /*06b0*/  IMAD.WIDE.U32 R18, R7, 0x8, R14 ;  /* 0x0000000807127825 */ /* 0x000fc600078e000e */
[----:B------:R-:W2:Y:S04]  /*06c0*/  LDG.E.64 R20, desc[UR6][R20.64] ;  /* 0x0000000614147981 */ /* 0x000ea8000c1e1b00 */
[----:B------:R-:W3:Y:S01]  /*06d0*/  LDG.E.64 R18, desc[UR6][R18.64] ;  /* 0x0000000612127981 */ /* 0x000ee2000c1e1b00 */
[----:B-1----:R-:W-:Y:S01]  /*06e0*/  LEA R26, R10, R25, 0x7 ;  /* 0x000000190a1a7211 */ /* 0x002fe200078e38ff */
[----:B------:R-:W-:-:S04]  /*06f0*/  IMAD.WIDE.U32 R24, R28, 0x8, R14 ;  /* 0x000000081c187825 */ /* 0x000fc800078e000e */
[----:B------:R-:W-:Y:S02]  /*0700*/  IMAD.WIDE.U32 R22, R26, 0x8, R14 ;  /* 0x000000081a167825 */ /* 0x000fe400078e000e */
[----:B------:R-:W4:Y:S04]  /*0710*/  LDG.E.64 R24, desc[UR6][R24.64] ;  /* 0x0000000618187981 */ /* 0x000f28000c1e1b00 */
[----:B------:R-:W5:Y:S01]  /*0720*/  LDG.E.64 R22, desc[UR6][R22.64] ;  /* 0x0000000616167981 */ /* 0x000f62000c1e1b00 */
[----:B------:R-:W-:Y:S01]  /*0730*/  IMAD R29, R0, 0x400, R29 ;  /* 0x00000400001d7824 */ /* 0x000fe200078e021d */
[C---:B------:R-:W-:Y:S01]  /*0740*/  LEA R11, R10.reuse, R11, 0x7 ;  /* 0x0000000b0a0b7211 */ /* 0x040fe200078e38ff */
[C---:B------:R-:W-:Y:S01]  /*0750*/  IMAD R7, R10.reuse, 0x80, R7 ;  /* 0x000000800a077824 */ /* 0x040fe200078e0207 */
[C---:B------:R-:W-:Y:S01]  /*0760*/  LEA R26, R10.reuse, R26, 0x7 ;  /* 0x0000001a0a1a7211 */ /* 0x040fe200078e38ff */
[----:B------:R-:W-:-:S02]  /*0770*/  IMAD R28, R10, 0x80, R28 ;  /* 0x000000800a1c7824 */ /* 0x000fc400078e021c */
[----:B------:R-:W-:-:S06]  /*0780*/  IMAD.WIDE.U32 R16, R11, 0x8, R14 ;  /* 0x000000080b107825 */ /* 0x000fcc00078e000e */
[----:B------:R-:W4:Y:S04]  /*0790*/  LDG.E.64 R16, desc[UR6][R16.64] ;  /* 0x0000000610107981 */ /* 0x000f28000c1e1b00 */
[----:B--2---:R1:W-:Y:S02]  /*07a0*/  STS.64 [R29], R20 ;  /* 0x000000141d007388 */ /* 0x0043e40000000a00 */
[CC--:B-1----:R-:W-:Y:S02]  /*07b0*/  LEA R21, R0.reuse, R29.reuse, 0x8 ;  /* 0x0000001d00157211 */ /* 0x0c2fe400078e40ff */
[----:B------:R-:W-:-:S03]  /*07c0*/  LEA R20, R0, R29, 0x9 ;  /* 0x0000001d00147211 */ /* 0x000fc600078e48ff */
[----:B---3--:R1:W-:Y:S04]  /*07d0*/  STS.64 [R21], R18 ;  /* 0x0000001215007388 */ /* 0x0083e80000000a00 */
[----:B-----5:R2:W-:Y:S01]  /*07e0*/  STS.64 [R20], R22 ;  /* 0x0000001614007388 */ /* 0x0205e20000000a00 */
[----:B-1----:R-:W-:-:S05]  /*07f0*/  IMAD R19, R0, 0x300, R29 ;  /* 0x0000030000137824 */ /* 0x002fca00078e021d */
[----:B----4-:R1:W-:Y:S01]  /*0800*/  STS.64 [R19], R24 ;  /* 0x0000001813007388 */ /* 0x0103e20000000a00 */
[----:B--2---:R-:W-:-:S04]  /*0810*/  IMAD.WIDE.U32 R22, R26, 0x8, R14 ;  /* 0x000000081a167825 */ /* 0x004fc800078e000e */
[--C-:B------:R-:W-:Y:S02]  /*0820*/  IMAD.WIDE.U32 R20, R28, 0x8, R14.reuse ;  /* 0x000000081c147825 */ /* 0x100fe400078e000e */
[----:B------:R-:W2:Y:S04]  /*0830*/  LDG.E.64 R22, desc[UR6][R22.64] ;  /* 0x0000000616167981 */ /* 0x000ea8000c1e1b00 */
[----:B------:R-:W3:Y:S01]  /*0840*/  LDG.E.64 R20, desc[UR6][R20.64] ;  /* 0x0000000614147981 */ /* 0x000ee2000c1e1b00 */
[----:B-1----:R-:W-:-:S06]  /*0850*/  IMAD.WIDE.U32 R18, R7, 0x8, R14 ;  /* 0x0000000807127825 */ /* 0x002fcc00078e000e */
[----:B------:R-:W4:Y:S01]  /*0860*/  LDG.E.64 R18, desc[UR6][R18.64] ;  /* 0x0000000612127981 */ /* 0x000f22000c1e1b00 */
[----:B------:R-:W-:-:S04]  /*0870*/  LEA R29, R0, R29, 0xa ;  /* 0x0000001d001d7211 */ /* 0x000fc800078e50ff */
[CC--:B------:R-:W-:Y:S01]  /*0880*/  LEA R25, R0.reuse, R29.reuse, 0x8 ;  /* 0x0000001d00197211 */ /* 0x0c0fe200078e40ff */
[----:B------:R1:W-:Y:S01]  /*0890*/  STS.64 [R29], R16 ;  /* 0x000000101d007388 */ /* 0x0003e20000000a00 */
[C---:B------:R-:W-:Y:S02]  /*08a0*/  LEA R24, R0.reuse, R29, 0x9 ;  /* 0x0000001d00187211 */ /* 0x040fe400078e48ff */
[----:B------:R-:W-:Y:S01]  /*08b0*/  IADD3 R9, PT, PT, R9, 0x10, RZ ;  /* 0x0000001009097810 */ /* 0x000fe20007ffe0ff */
[----:B-1----:R-:W-:-:S03]  /*08c0*/  IMAD R17, R0, 0x300, R29 ;  /* 0x0000030000117824 */ /* 0x002fc600078e021d */
[----:B------:R-:W-:Y:S01]  /*08d0*/  ISETP.GE.AND P1, PT, R9, -0xc, PT ;  /* 0xfffffff40900780c */ /* 0x000fe20003f26270 */
[----:B------:R-:W-:-:S05]  /*08e0*/  IMAD R27, R0, 0x4, R27 ;  /* 0x00000004001b7824 */ /* 0x000fca00078e021b */
[----:B------:R-:W-:-:S05]  /*08f0*/  LEA R27, R0, R27, 0x2 ;  /* 0x0000001b001b7211 */ /* 0x000fca00078e10ff */
[----:B------:R-:W-:Y:S01]  /*0900*/  IMAD R27, R0, 0x4, R27 ;  /* 0x00000004001b7824 */ /* 0x000fe200078e021b */
[C---:B------:R-:W-:Y:S01]  /*0910*/  LEA R11, R10.reuse, R11, 0x7 ;  /* 0x0000000b0a0b7211 */ /* 0x040fe200078e38ff */
[C---:B------:R-:W-:Y:S01]  /*0920*/  IMAD R7, R10.reuse, 0x80, R7 ;  /* 0x000000800a077824 */ /* 0x040fe200078e0207 */
[----:B------:R-:W-:Y:S01]  /*0930*/  LEA R26, R10, R26, 0x7 ;  /* 0x0000001a0a1a7211 */ /* 0x000fe200078e38ff */
[C---:B------:R-:W-:Y:S01]  /*0940*/  IMAD R29, R0.reuse, 0x400, R29 ;  /* 0x00000400001d7824 */ /* 0x040fe200078e021d */
[----:B------:R-:W-:Y:S02]  /*0950*/  LEA R27, R0, R27, 0x2 ;  /* 0x0000001b001b7211 */ /* 0x000fe400078e10ff */
[----:B------:R-:W-:Y:S01]  /*0960*/  LEA R28, R10, R28, 0x7 ;  /* 0x0000001c0a1c7211 */ /* 0x000fe200078e38ff */
[----:B----4-:R4:W-:Y:S04]  /*0970*/  STS.64 [R25], R18 ;  /* 0x0000001219007388 */ /* 0x0109e80000000a00 */
[----:B--2---:R4:W-:Y:S04]  /*0980*/  STS.64 [R24], R22 ;  /* 0x0000001618007388 */ /* 0x0049e80000000a00 */
[----:B---3--:R4:W-:Y:S01]  /*0990*/  STS.64 [R17], R20 ;  /* 0x0000001411007388 */ /* 0x0089e20000000a00 */
[----:B------:R-:W-:Y:S05]  /*09a0*/  @!P1 BRA `(.L_x_3) ;  /* 0xfffffff800a49947 */ /* 0x000fea000383ffff */
.L_x_2:
[----:B------:R-:W-:-:S04]  /*09b0*/  IADD3 R14, PT, PT, -R9, RZ, RZ ;  /* 0x000000ff090e7210 */ /* 0x000fc80007ffe1ff */
[----:B------:R-:W-:-:S13]  /*09c0*/  ISETP.GT.AND P1, PT, R14, 0x4, PT ;  /* 0x000000040e00780c */ /* 0x000fda0003f24270 */
[----:B------:R-:W-:Y:S05]  /*09d0*/  @!P1 BRA `(.L_x_4) ;  /* 0x0000000000b49947 */ /* 0x000fea0003800000 */
[----:B----4-:R-:W1:Y:S02]  /*09e0*/  LDC.64 R20, c[0x0][0x388] ;  /* 0x0000e200ff147b82 */ /* 0x010e640000000a00 */
[----:B-1----:R-:W-:-:S04]  /*09f0*/  IMAD.WIDE.U32 R14, R11, 0x8, R20 ;  /* 0x000000080b0e7825 */ /* 0x002fc800078e0014 */
[--C-:B------:R-:W-:Y:S02]  /*0a00*/  IMAD.WIDE.U32 R18, R7, 0x8, R20.reuse ;  /* 0x0000000807127825 */ /* 0x100fe400078e0014 */
[----:B------:R-:W2:Y:S02]  /*0a10*/  LDG.E.64 R14, desc[UR6][R14.64] ;  /* 0x000000060e0e7981 */ /* 0x000ea4000c1e1b00 */
[--C-:B------:R-:W-:Y:S02]  /*0a20*/  IMAD.WIDE.U32 R24, R26, 0x8, R20.reuse ;  /* 0x000000081a187825 */ /* 0x100fe400078e0014 */
[----:B------:R-:W3:Y:S02]  /*0a30*/  LDG.E.64 R18, desc[UR6][R18.64] ;  /* 0x0000000612127981 */ /* 0x000ee4000c1e1b00 */
[----:B------:R-:W-:Y:S02]  /*0a40*/  IMAD.WIDE.U32 R22, R28, 0x8, R20 ;  /* 0x000000081c167825 */ /* 0x000fe400078e0014 */
[----:B------:R-:W4:Y:S04]  /*0a50*/  LDG.E.64 R24, desc[UR6][R24.64] ;  /* 0x0000000618187981 */ /* 0x000f28000c1e1b00 */
[----:B------:R-:W5:Y:S01]  /*0a60*/  LDG.E.64 R22, desc[UR6][R22.64] ;  /* 0x0000000616167981 */ /* 0x000f62000c1e1b00 */
[C---:B------:R-:W-:Y:S01]  /*0a70*/  LEA R17, R0.reuse, R29, 0x8 ;  /* 0x0000001d00117211 */ /* 0x040fe200078e40ff */
[----:B------:R-:W-:Y:S01]  /*0a80*/  IMAD R16, R0, 0x200, R29 ;  /* 0x0000020000107824 */ /* 0x000fe200078e021d */
[----:B------:R-:W-:-:S02]  /*0a90*/  LEA R11, R10, R11, 0x7 ;  /* 0x0000000b0a0b7211 */ /* 0x000fc400078e38ff */
[----:B------:R-:W-:Y:S01]  /*0aa0*/  LEA R7, R10, R7, 0x7 ;  /* 0x000000070a077211 */ /* 0x000fe200078e38ff */
[----:B--2---:R-:W-:Y:S04]  /*0ab0*/  STS.64 [R29], R14 ;  /* 0x0000000e1d007388 */ /* 0x004fe80000000a00 */
[----:B---3--:R1:W-:Y:S04]  /*0ac0*/  STS.64 [R17], R18 ;  /* 0x0000001211007388 */ /* 0x0083e80000000a00 */
[----:B----4-:R2:W-:Y:S01]  /*0ad0*/  STS.64 [R16], R24 ;  /* 0x0000001810007388 */ /* 0x0105e20000000a00 */
[----:B-1----:R-:W-:-:S02]  /*0ae0*/  IMAD R17, R0, 0x300, R29 ;  /* 0x0000030000117824 */ /* 0x002fc400078e021d */
[----:B------:R-:W-:Y:S01]  /*0af0*/  IMAD.WIDE.U32 R14, R11, 0x8, R20 ;  /* 0x000000080b0e7825 */ /* 0x000fe200078e0014 */
[C---:B--2---:R-:W-:Y:S02]  /*0b00*/  LEA R25, R10.reuse, R28, 0x7 ;  /* 0x0000001c0a197211 */ /* 0x044fe400078e38ff */
[----:B-----5:R1:W-:Y:S04]  /*0b10*/  STS.64 [R17], R22 ;  /* 0x0000001611007388 */ /* 0x0203e80000000a00 */
[----:B------:R-:W2:Y:S01]  /*0b20*/  LDG.E.64 R14, desc[UR6][R14.64] ;  /* 0x000000060e0e7981 */ /* 0x000ea2000c1e1b00 */
[----:B-1----:R-:W-:Y:S02]  /*0b30*/  IMAD R23, R10, 0x80, R26 ;  /* 0x000000800a177824 */ /* 0x002fe400078e021a */
[----:B------:R-:W-:-:S04]  /*0b40*/  IMAD.WIDE.U32 R16, R7, 0x8, R20 ;  /* 0x0000000807107825 */ /* 0x000fc800078e0014 */
[--C-:B------:R-:W-:Y:S02]  /*0b50*/  IMAD.WIDE.U32 R18, R23, 0x8, R20.reuse ;  /* 0x0000000817127825 */ /* 0x100fe400078e0014 */
[----:B------:R-:W3:Y:S02]  /*0b60*/  LDG.E.64 R16, desc[UR6][R16.64] ;  /* 0x0000000610107981 */ /* 0x000ee4000c1e1b00 */
[----:B------:R-:W-:Y:S02]  /*0b70*/  IMAD.WIDE.U32 R20, R25, 0x8, R20 ;  /* 0x0000000819147825 */ /* 0x000fe400078e0014 */
[----:B------:R-:W4:Y:S04]  /*0b80*/  LDG.E.64 R18, desc[UR6][R18.64] ;  /* 0x0000000612127981 */ /* 0x000f28000c1e1b00 */
[----:B------:R-:W5:Y:S01]  /*0b90*/  LDG.E.64 R20, desc[UR6][R20.64] ;  /* 0x0000000614147981 */ /* 0x000f62000c1e1b00 */
[----:B------:R-:W-:-:S04]  /*0ba0*/  LEA R29, R0, R29, 0xa ;  /* 0x0000001d001d7211 */ /* 0x000fc800078e50ff */
[C---:B------:R-:W-:Y:S01]  /*0bb0*/  LEA R24, R0.reuse, R29, 0x9 ;  /* 0x0000001d00187211 */ /* 0x040fe200078e48ff */
[C---:B------:R-:W-:Y:S01]  /*0bc0*/  IMAD R22, R0.reuse, 0x100, R29 ;  /* 0x0000010000167824 */ /* 0x040fe200078e021d */
[----:B------:R-:W-:Y:S01]  /*0bd0*/  LEA R27, R0, R27, 0x2 ;  /* 0x0000001b001b7211 */ /* 0x000fe200078e10ff */
[----:B------:R-:W-:Y:S01]  /*0be0*/  VIADD R9, R9, 0x8 ;  /* 0x0000000809097836 */ /* 0x000fe20000000000 */
[----:B------:R-:W-:Y:S01]  /*0bf0*/  PLOP3.LUT P0, PT, PT, PT, PT, 0x8, 0x80 ;  /* 0x000000000080781c */ /* 0x000fe20003f0e170 */
[----:B------:R-:W-:Y:S01]  /*0c00*/  IMAD R26, R10, 0x80, R23 ;  /* 0x000000800a1a7824 */ /* 0x000fe200078e0217 */
[----:B------:R-:W-:Y:S02]  /*0c10*/  LEA R27, R0, R27, 0x2 ;  /* 0x0000001b001b7211 */ /* 0x000fe400078e10ff */
[C---:B------:R-:W-:Y:S02]  /*0c20*/  LEA R7, R10.reuse, R7, 0x7 ;  /* 0x000000070a077211 */ /* 0x040fe400078e38ff */
[----:B------:R-:W-:-:S02]  /*0c30*/  LEA R28, R10, R25, 0x7 ;  /* 0x000000190a1c7211 */ /* 0x000fc400078e38ff */
[----:B------:R-:W-:Y:S01]  /*0c40*/  LEA R11, R10, R11, 0x7 ;  /* 0x0000000b0a0b7211 */ /* 0x000fe200078e38ff */
[----:B--2---:R1:W-:Y:S02]  /*0c50*/  STS.64 [R29], R14 ;  /* 0x0000000e1d007388 */ /* 0x0043e40000000a00 */
[C-C-:B-1----:R-:W-:Y:S02]  /*0c60*/  IMAD R15, R0.reuse, 0x300, R29.reuse ;  /* 0x00000300000f7824 */ /* 0x142fe400078e021d */
[----:B---3--:R1:W-:Y:S04]  /*0c70*/  STS.64 [R22], R16 ;  /* 0x0000001016007388 */ /* 0x0083e80000000a00 */
[----:B----4-:R1:W-:Y:S04]  /*0c80*/  STS.64 [R24], R18 ;  /* 0x0000001218007388 */ /* 0x0103e80000000a00 */
[----:B-----5:R1:W-:Y:S01]  /*0c90*/  STS.64 [R15], R20 ;  /* 0x000000140f007388 */ /* 0x0203e20000000a00 */
[----:B------:R-:W-:-:S07]  /*0ca0*/  IMAD R29, R0, 0x400, R29 ;  /* 0x00000400001d7824 */ /* 0x000fce00078e021d */
.L_x_4:
[----:B------:R-:W-:-:S13]  /*0cb0*/  ISETP.NE.OR P0, PT, R9, RZ, P0 ;  /* 0x000000ff0900720c */ /* 0x000fda0000705670 */
[----:B------:R-:W-:Y:S05]  /*0cc0*/  @!P0 BRA `(.L_x_0) ;  /* 0x0000000000608947 */ /* 0x000fea0003800000 */
.L_x_1:
[----:B01--4-:R-:W-:-:S04]  /*0cd0*/  IMAD.WIDE.U32 R20, R11, 0x8, R12 ;  /* 0x000000080b147825 */ /* 0x013fc800078e000c */
[--C-:B--2---:R-:W-:Y:S02]  /*0ce0*/  IMAD.WIDE.U32 R18, R7, 0x8, R12.reuse ;  /* 0x0000000807127825 */ /* 0x104fe400078e000c */
[----:B------:R-:W2:Y:S02]  /*0cf0*/  LDG.E.64 R20, desc[UR6][R20.64] ;  /* 0x0000000614147981 */ /* 0x000ea4000c1e1b00 */
[--C-:B------:R-:W-:Y:S02]  /*0d00*/  IMAD.WIDE.U32 R16, R26, 0x8, R12.reuse ;  /* 0x000000081a107825 */ /* 0x100fe400078e000c */
[----:B------:R-:W3:Y:S02]  /*0d10*/  LDG.E.64 R18, desc[UR6][R18.64] ;  /* 0x0000000612127981 */ /* 0x000ee4000c1e1b00 */
[----:B------:R-:W-:Y:S02]  /*0d20*/  IMAD.WIDE.U32 R14, R28, 0x8, R12 ;  /* 0x000000081c0e7825 */ /* 0x000fe400078e000c */
[----:B------:R-:W4:Y:S04]  /*0d30*/  LDG.E.64 R16, desc[UR6][R16.64] ;  /* 0x0000000610107981 */ /* 0x000f28000c1e1b00 */
[----:B------:R-:W5:Y:S01]  /*0d40*/  LDG.E.64 R14, desc[UR6][R14.64] ;  /* 0x000000060e0e7981 */ /* 0x000f62000c1e1b00 */
[CC--:B------:R-:W-:Y:S01]  /*0d50*/  LEA R23, R0.reuse, R29.reuse, 0x8 ;  /* 0x0000001d00177211 */ /* 0x0c0fe200078e40ff */
[C---:B------:R-:W-:Y:S01]  /*0d60*/  IMAD R22, R0.reuse, 0x300, R29 ;  /* 0x0000030000167824 */ /* 0x040fe200078e021d */
[C---:B------:R-:W-:Y:S01]  /*0d70*/  LEA R25, R0.reuse, R29, 0x9 ;  /* 0x0000001d00197211 */ /* 0x040fe200078e48ff */
[----:B------:R-:W-:Y:S01]  /*0d80*/  VIADD R9, R9, 0x4 ;  /* 0x0000000409097836 */ /* 0x000fe20000000000 */
[----:B------:R-:W-:Y:S01]  /*0d90*/  LEA R27, R0, R27, 0x2 ;  /* 0x0000001b001b7211 */ /* 0x000fe200078e10ff */
[C---:B------:R-:W-:Y:S01]  /*0da0*/  IMAD R26, R10.reuse, 0x80, R26 ;  /* 0x000000800a1a7824 */ /* 0x040fe200078e021a */
[----:B------:R-:W-:-:S02]  /*0db0*/  LEA R7, R10, R7, 0x7 ;  /* 0x000000070a077211 */ /* 0x000fc400078e38ff */
[----:B------:R-:W-:Y:S02]  /*0dc0*/  ISETP.NE.AND P0, PT, R9, RZ, PT ;  /* 0x000000ff0900720c */ /* 0x000fe40003f05270 */
[C---:B------:R-:W-:Y:S02]  /*0dd0*/  LEA R28, R10.reuse, R28, 0x7 ;  /* 0x0000001c0a1c7211 */ /* 0x040fe400078e38ff */
[----:B------:R-:W-:Y:S01]  /*0de0*/  LEA R11, R10, R11, 0x7 ;  /* 0x0000000b0a0b7211 */ /* 0x000fe200078e38ff */
[----:B--2---:R0:W-:Y:S04]  /*0df0*/  STS.64 [R29], R20 ;  /* 0x000000141d007388 */ /* 0x0041e80000000a00 */
[----:B---3--:R2:W-:Y:S04]  /*0e00*/  STS.64 [R23], R18 ;  /* 0x0000001217007388 */ /* 0x0085e80000000a00 */
[----:B----4-:R2:W-:Y:S04]  /*0e10*/  STS.64 [R25], R16 ;  /* 0x0000001019007388 */ /* 0x0105e80000000a00 */
[----:B-----5:R2:W-:Y:S01]  /*0e20*/  STS.64 [R22], R14 ;  /* 0x0000000e16007388 */ /* 0x0205e20000000a00 */
[----:B0-----:R-:W-:Y:S01]  /*0e30*/  IMAD R29, R0, 0x400, R29 ;  /* 0x00000400001d7824 */ /* 0x001fe200078e021d */
[----:B------:R-:W-:Y:S06]  /*0e40*/  @P0 BRA `(.L_x_1) ;  /* 0xfffffffc00a00947 */ /* 0x000fec000383ffff */
.L_x_0:
[----:B------:R-:W-:-:S13]  /*0e50*/  ISETP.NE.AND P1, PT, R8, RZ, PT ;  /* 0x000000ff0800720c */ /* 0x000fda0003f25270 */
[----:B------:R-:W-:Y:S05]  /*0e60*/  @!P1 BRA `(.L_x_5) ;  /* 0x0000000000549947 */ /* 0x000fea0003800000 */
[----:B------:R-:W3:Y:S01]  /*0e70*/  S2UR UR5, SR_CgaCtaId ;  /* 0x00000000000579c3 */ /* 0x000ee20000008800 */
[----:B0-----:R-:W-:Y:S01]  /*0e80*/  IADD3 R27, PT, PT, R5, R27, RZ ;  /* 0x0000001b051b7210 */ /* 0x001fe20007ffe0ff */
[----:B------:R-:W-:Y:S01]  /*0e90*/  UMOV UR4, 0x400 ;  /* 0x0000040000047882 */ /* 0x000fe20000000000 */
[----:B-12---:R-:W-:Y:S01]  /*0ea0*/  IMAD R16, R0, UR8, RZ ;  /* 0x0000000800107c24 */ /* 0x006fe2000f8e02ff */
[----:B------:R-:W-:Y:S02]  /*0eb0*/  IADD3 R14, PT, PT, -R8, RZ, RZ ;  /* 0x000000ff080e7210 */ /* 0x000fe40007ffe1ff */
[----:B------:R-:W-:Y:S01]  /*0ec0*/  LEA R7, R4, R27, 0x5 ;  /* 0x0000001b04077211 */ /* 0x000fe200078e28ff */
[----:B------:R-:W-:Y:S01]  /*0ed0*/  IMAD R9, R27, 0x20, R3 ;  /* 0x000000201b097824 */ /* 0x000fe200078e0203 */
[----:B------:R-:W0:Y:S03]  /*0ee0*/  LDC.64 R10, c[0x0][0x388] ;  /* 0x0000e200ff0a7b82 */ /* 0x000e260000000a00 */
[----:B------:R-:W-:-:S05]  /*0ef0*/  IMAD R12, R7, UR8, RZ ;  /* 0x00000008070c7c24 */ /* 0x000fca000f8e02ff */
[----:B------:R-:W-:-:S05]  /*0f00*/  LEA R7, R12, R3, 0x5 ;  /* 0x000000030c077211 */ /* 0x000fca00078e28ff */
[----:B------:R-:W-:Y:S01]  /*0f10*/  IMAD R7, R2, 0x20, R7 ;  /* 0x0000002002077824 */ /* 0x000fe200078e0207 */
[----:B---3--:R-:W-:-:S06]  /*0f20*/  ULEA UR4, UR5, UR4, 0x18 ;  /* 0x0000000405047291 */ /* 0x008fcc000f8ec0ff */
[----:B------:R-:W-:-:S07]  /*0f30*/  LEA R9, R9, UR4, 0x3 ;  /* 0x0000000409097c11 */ /* 0x000fce000f8e18ff */
.L_x_6:
[----:B0-----:R-:W-:-:S06]  /*0f40*/  IMAD.WIDE.U32 R12, R7, 0x8, R10 ;  /* 0x00000008070c7825 */ /* 0x001fcc00078e000a */
[----:B------:R-:W2:Y:S01]  /*0f50*/  LDG.E.64 R12, desc[UR6][R12.64] ;  /* 0x000000060c0c7981 */ /* 0x000ea2000c1e1b00 */
[----:B------:R-:W-:Y:S02]  /*0f60*/  IADD3 R14, PT, PT, R14, 0x1, RZ ;  /* 0x000000010e0e7810 */ /* 0x000fe40007ffe0ff */
[----:B------:R-:W-:Y:S02]  /*0f70*/  LEA R7, R16, R7, 0x5 ;  /* 0x0000000710077211 */ /* 0x000fe400078e28ff */
[----:B------:R-:W-:Y:S01]  /*0f80*/  ISETP.NE.AND P0, PT, R14, RZ, PT ;  /* 0x000000ff0e00720c */ /* 0x000fe20003f05270 */
[----:B--2---:R0:W-:Y:S02]  /*0f90*/  STS.64 [R9], R12 ;  /* 0x0000000c09007388 */ /* 0x0041e40000000a00 */
[----:B0-----:R-:W-:-:S10]  /*0fa0*/  IMAD R9, R0, 0x100, R9 ;  /* 0x0000010000097824 */ /* 0x001fd400078e0209 */
[----:B------:R-:W-:Y:S05]  /*0fb0*/  @P0 BRA `(.L_x_6) ;  /* 0xfffffffc00e00947 */ /* 0x000fea000383ffff */
.L_x_5:
[----:B------:R-:W-:Y:S01]  /*0fc0*/  BAR.SYNC.DEFER_BLOCKING 0x0 ;  /* 0x0000000000007b1d */ /* 0x000fe20000010000 */
[----:B------:R-:W-:-:S05]  /*0fd0*/  HFMA2 R7, -RZ, RZ, 0, 0 ;  /* 0x00000000ff077431 */ /* 0x000fca00000001ff */
[----:B------:R-:W-:Y:S05]  /*0fe0*/  @!P2 BRA `(.L_x_7) ;  /* 0x0000000c0010a947 */ /* 0x000fea0003800000 */
[----:B------:R-:W3:Y:S01]  /*0ff0*/  S2UR UR5, SR_CgaCtaId ;  /* 0x00000000000579c3 */ /* 0x000ee20000008800 */
[----:B------:R-:W-:Y:S01]  /*1000*/  LOP3.LUT R9, R6, 0xfffffffc, RZ, 0xc0, !PT ;  /* 0xfffffffc06097812 */ /* 0x000fe200078ec0ff */
[----:B0-----:R-:W-:Y:S01]  /*1010*/  IMAD R13, R2, 0x20, R5 ;  /* 0x00000020020d7824 */ /* 0x001fe200078e0205 */
[----:B-12---:R-:W-:Y:S01]  /*1020*/  IADD3 R15, PT, PT, R5, R0, RZ ;  /* 0x00000000050f7210 */ /* 0x006fe20007ffe0ff */
[----:B------:R-:W-:Y:S01]  /*1030*/  UMOV UR4, 0x400 ;  /* 0x0000040000047882 */ /* 0x000fe20000000000 */
[----:B----4-:R-:W-:Y:S01]  /*1040*/  LEA R23, R3, R5, 0x5 ;  /* 0x0000000503177211 */ /* 0x010fe200078e28ff */
[----:B------:R-:W-:Y:S01]  /*1050*/  IMAD.MOV R9, RZ, RZ, -R9 ;  /* 0x000000ffff097224 */ /* 0x000fe200078e0a09 */
[----:B------:R-:W-:Y:S01]  /*1060*/  LEA R14, R0, R13, 0x1 ;  /* 0x0000000d000e7211 */ /* 0x000fe200078e08ff */
[----:B------:R-:W0:Y:S01]  /*1070*/  LDC.64 R10, c[0x0][0x380] ;  /* 0x0000e000ff0a7b82 */ /* 0x000e220000000a00 */
[----:B------:R-:W-:Y:S01]  /*1080*/  LEA R12, R2, R15, 0x5 ;  /* 0x0000000f020c7211 */ /* 0x000fe200078e28ff */
[----:B------:R-:W-:Y:S01]  /*1090*/  IMAD R15, R0, 0x3, R13 ;  /* 0x00000003000f7824 */ /* 0x000fe200078e020d */
[----:B------:R-:W-:Y:S01]  /*10a0*/  ISETP.GE.AND P0, PT, R9, RZ, PT ;  /* 0x000000ff0900720c */ /* 0x000fe20003f06270 */
[----:B------:R-:W-:Y:S01]  /*10b0*/  IMAD R14, R14, UR8, RZ ;  /* 0x000000080e0e7c24 */ /* 0x000fe2000f8e02ff */
[----:B------:R-:W-:Y:S01]  /*10c0*/  MOV R7, RZ ;  /* 0x000000ff00077202 */ /* 0x000fe20000000f00 */
[----:B------:R-:W-:-:S02]  /*10d0*/  IMAD R18, R13, UR8, RZ ;  /* 0x000000080d127c24 */ /* 0x000fc4000f8e02ff */
[----:B------:R-:W-:Y:S01]  /*10e0*/  IMAD R12, R12, UR8, RZ ;  /* 0x000000080c0c7c24 */ /* 0x000fe2000f8e02ff */
[-C--:B------:R-:W-:Y:S01]  /*10f0*/  LEA R13, R14, R3.reuse, 0x5 ;  /* 0x000000030e0d7211 */ /* 0x080fe200078e28ff */
[----:B------:R-:W-:Y:S02]  /*1100*/  IMAD R16, R15, UR8, RZ ;  /* 0x000000080f107c24 */ /* 0x000fe4000f8e02ff */
[--C-:B------:R-:W-:Y:S01]  /*1110*/  IMAD R25, R18, 0x20, R3.reuse ;  /* 0x0000002012197824 */ /* 0x100fe200078e0203 */
[----:B------:R-:W-:Y:S01]  /*1120*/  LEA R29, R12, R3, 0x5 ;  /* 0x000000030c1d7211 */ /* 0x000fe200078e28ff */
[----:B------:R-:W-:Y:S01]  /*1130*/  IMAD R27, R16, 0x20, R3 ;  /* 0x00000020101b7824 */ /* 0x000fe200078e0203 */
[----:B---3--:R-:W-:Y:S01]  /*1140*/  ULEA UR4, UR5, UR4, 0x18 ;  /* 0x0000000405047291 */ /* 0x008fe2000f8ec0ff */
[----:B------:R-:W-:Y:S01]  /*1150*/  IMAD R6, R0, UR8, RZ ;  /* 0x0000000800067c24 */ /* 0x000fe2000f8e02ff */
[C---:B------:R-:W-:Y:S01]  /*1160*/  LEA R25, R4.reuse, R25, 0x5 ;  /* 0x0000001904197211 */ /* 0x040fe200078e28ff */
[C---:B------:R-:W-:Y:S01]  /*1170*/  IMAD R24, R4.reuse, 0x20, R13 ;  /* 0x0000002004187824 */ /* 0x040fe200078e020d */
[----:B------:R-:W-:-:S02]  /*1180*/  LEA R29, R4, R29, 0x5 ;  /* 0x0000001d041d7211 */ /* 0x000fc400078e28ff */
[----:B------:R-:W-:Y:S02]  /*1190*/  LEA R23, R23, UR4, 0x3 ;  /* 0x0000000417177c11 */ /* 0x000fe4000f8e18ff */
[----:B------:R-:W-:Y:S01]  /*11a0*/  LEA R27, R4, R27, 0x5 ;  /* 0x0000001b041b7211 */ /* 0x000fe200078e28ff */
[----:B------:R-:W-:Y:S06]  /*11b0*/  @P0 BRA `(.L_x_8) ;  /* 0x00000008003c0947 */ /* 0x000fec0003800000 */
[----:B------:R-:W-:Y:S02]  /*11c0*/  IADD3 R12, PT, PT, -R9, RZ, RZ ;  /* 0x000000ff090c7210 */ /* 0x000fe40007ffe1ff */
[----:B------:R-:W-:Y:S02]  /*11d0*/  PLOP3.LUT P0, PT, PT, PT, PT, 0x80, 0x8 ;  /* 0x000000000008781c */ /* 0x000fe40003f0f070 */
[----:B------:R-:W-:-:S13]  /*11e0*/  ISETP.GT.AND P2, PT, R12, 0xc, PT ;  /* 0x0000000c0c00780c */ /* 0x000fda0003f44270 */
[----:B------:R-:W-:Y:S05]  /*11f0*/  @!P2 BRA `(.L_x_9) ;  /* 0x000000040064a947 */ /* 0x000fea0003800000 */
[----:B------:R-:W1:Y:S01]  /*1200*/  LDC.64 R12, c[0x0][0x380] ;  /* 0x0000e000ff0c7b82 */ /* 0x000e620000000a00 */
[----:B------:R-:W-:-:S13]  /*1210*/  PLOP3.LUT P0, PT, PT, PT, PT, 0x8, 0x80 ;  /* 0x000000000080781c */ /* 0x000fda0003f0e170 */
.L_x_10:
[----:B------:R2:W3:Y:S01]  /*1220*/  LDS.64 R20, [R23] ;  /* 0x0000000017147984 */ /* 0x0004e20000000a00 */
[C---:B------:R-:W-:Y:S01]  /*1230*/  IMAD R22, R0.reuse, 0x8, R23 ;  /* 0x0000000800167824 */ /* 0x040fe200078e0217 */
[----:B------:R-:W-:Y:S01]  /*1240*/  LEA R26, R0, R23, 0x4 ;  /* 0x00000017001a7211 */ /* 0x000fe200078e20ff */
[----:B-1----:R-:W-:Y:S01]  /*1250*/  IMAD.WIDE.U32 R14, R25, 0x8, R12 ;  /* 0x00000008190e7825 */ /* 0x002fe200078e000c */
[----:B------:R-:W-:Y:S02]  /*1260*/  LEA R25, R6, R25, 0x7 ;  /* 0x0000001906197211 */ /* 0x000fe400078e38ff */
[----:B------:R1:W4:Y:S01]  /*1270*/  LDS.64 R16, [R22] ;  /* 0x0000000016107984 */ /* 0x0003220000000a00 */
[C---:B------:R-:W-:Y:S01]  /*1280*/  IMAD R28, R0.reuse, 0x18, R23 ;  /* 0x00000018001c7824 */ /* 0x040fe200078e0217 */
[----:B--2---:R-:W-:Y:S02]  /*1290*/  LEA R23, R0, R23, 0x5 ;  /* 0x0000001700177211 */ /* 0x004fe400078e28ff */
[----:B------:R2:W5:Y:S01]  /*12a0*/  LDS.64 R18, [R26] ;  /* 0x000000001a127984 */ /* 0x0005620000000a00 */
[----:B------:R-:W-:-:S02]  /*12b0*/  IADD3 R9, PT, PT, R9, 0x10, RZ ;  /* 0x0000001009097810 */ /* 0x000fc40007ffe0ff */
[C---:B------:R-:W-:Y:S02]  /*12c0*/  LEA R7, R0.reuse, R7, 0x2 ;  /* 0x0000000700077211 */ /* 0x040fe400078e10ff */
[C---:B-1----:R-:W-:Y:S02]  /*12d0*/  LEA R22, R0.reuse, R23, 0x4 ;  /* 0x0000001700167211 */ /* 0x042fe400078e20ff */
[----:B------:R-:W-:Y:S01]  /*12e0*/  ISETP.GE.AND P2, PT, R9, -0xc, PT ;  /* 0xfffffff40900780c */ /* 0x000fe20003f46270 */
[C---:B--2---:R-:W-:Y:S02]  /*12f0*/  IMAD R26, R0.reuse, 0x8, R23 ;  /* 0x00000008001a7824 */ /* 0x044fe400078e0217 */
[----:B------:R-:W-:-:S05]  /*1300*/  IMAD R7, R0, 0x4, R7 ;  /* 0x0000000400077824 */ /* 0x000fca00078e0207 */
[----:B------:R-:W-:-:S05]  /*1310*/  LEA R7, R0, R7, 0x2 ;  /* 0x0000000700077211 */ /* 0x000fca00078e10ff */
[----:B------:R-:W-:Y:S01]  /*1320*/  IMAD R7, R0, 0x4, R7 ;  /* 0x0000000400077824 */ /* 0x000fe200078e0207 */
[----:B---3--:R1:W-:Y:S04]  /*1330*/  STG.E.64 desc[UR6][R14.64], R20 ;  /* 0x000000140e007986 */ /* 0x0083e8000c101b06 */
[----:B------:R-:W2:Y:S01]  /*1340*/  LDS.64 R14, [R28] ;  /* 0x000000001c0e7984 */ /* 0x000ea20000000a00 */
[----:B-1----:R-:W-:-:S05]  /*1350*/  IMAD.WIDE.U32 R20, R29, 0x8, R12 ;  /* 0x000000081d147825 */ /* 0x002fca00078e000c */
[----:B----4-:R1:W-:Y:S02]  /*1360*/  STG.E.64 desc[UR6][R20.64], R16 ;  /* 0x0000001014007986 */ /* 0x0103e4000c101b06 */
[----:B-1----:R-:W-:Y:S01]  /*1370*/  IMAD.WIDE.U32 R16, R24, 0x8, R12 ;  /* 0x0000000818107825 */ /* 0x002fe200078e000c */
[----:B------:R-:W-:-:S03]  /*1380*/  LEA R24, R6, R24, 0x7 ;  /* 0x0000001806187211 */ /* 0x000fc600078e38ff */
[----:B------:R-:W-:Y:S01]  /*1390*/  IMAD.WIDE.U32 R20, R27, 0x8, R12 ;  /* 0x000000081b147825 */ /* 0x000fe200078e000c */
[----:B-----5:R-:W-:Y:S04]  /*13a0*/  STG.E.64 desc[UR6][R16.64], R18 ;  /* 0x0000001210007986 */ /* 0x020fe8000c101b06 */
[----:B------:R-:W1:Y:S04]  /*13b0*/  LDS.64 R18, [R23] ;  /* 0x0000000017127984 */ /* 0x000e680000000a00 */
[----:B------:R3:W4:Y:S04]  /*13c0*/  LDS.64 R16, [R26] ;  /* 0x000000001a107984 */ /* 0x0007280000000a00 */
[----:B--2---:R-:W-:Y:S04]  /*13d0*/  STG.E.64 desc[UR6][R20.64], R14 ;  /* 0x0000000e14007986 */ /* 0x004fe8000c101b06 */
[----:B------:R2:W5:Y:S01]  /*13e0*/  LDS.64 R14, [R22] ;  /* 0x00000000160e7984 */ /* 0x0005620000000a00 */
[C---:B---3--:R-:W-:Y:S01]  /*13f0*/  IMAD R26, R0.reuse, 0x18, R23 ;  /* 0x00000018001a7824 */ /* 0x048fe200078e0217 */
[----:B------:R-:W-:Y:S01]  /*1400*/  LEA R23, R0, R23, 0x5 ;  /* 0x0000001700177211 */ /* 0x000fe200078e28ff */
[----:B--2---:R-:W-:-:S02]  /*1410*/  IMAD R22, R6, 0x80, R29 ;  /* 0x0000008006167824 */ /* 0x004fc400078e021d */
[----:B------:R-:W-:Y:S01]  /*1420*/  IMAD.WIDE.U32 R28, R25, 0x8, R12 ;  /* 0x00000008191c7825 */ /* 0x000fe200078e000c */
[----:B------:R-:W-:-:S03]  /*1430*/  LEA R25, R6, R25, 0x7 ;  /* 0x0000001906197211 */ /* 0x000fc600078e38ff */
[--C-:B------:R-:W-:Y:S01]  /*1440*/  IMAD.WIDE.U32 R20, R22, 0x8, R12.reuse ;  /* 0x0000000816147825 */ /* 0x100fe200078e000c */
[----:B-1----:R1:W-:Y:S04]  /*1450*/  STG.E.64 desc[UR6][R28.64], R18 ;  /* 0x000000121c007986 */ /* 0x0023e8000c101b06 */
[----:B----4-:R-:W-:Y:S04]  /*1460*/  STG.E.64 desc[UR6][R20.64], R16 ;  /* 0x0000001014007986 */ /* 0x010fe8000c101b06 */
[----:B------:R-:W2:Y:S04]  /*1470*/  LDS.64 R16, [R26] ;  /* 0x000000001a107984 */ /* 0x000ea80000000a00 */
[----:B------:R-:W3:Y:S01]  /*1480*/  LDS.64 R20, [R23] ;  /* 0x0000000017147984 */ /* 0x000ee20000000a00 */
[----:B-1----:R-:W-:-:S04]  /*1490*/  IMAD.WIDE.U32 R18, R24, 0x8, R12 ;  /* 0x0000000818127825 */ /* 0x002fc800078e000c */
[----:B------:R-:W-:Y:S01]  /*14a0*/  IMAD R28, R0, 0x8, R23 ;  /* 0x00000008001c7824 */ /* 0x000fe200078e0217 */
[----:B-----5:R1:W-:Y:S01]  /*14b0*/  STG.E.64 desc[UR6][R18.64], R14 ;  /* 0x0000000e12007986 */ /* 0x0203e2000c101b06 */
[----:B------:R-:W-:-:S04]  /*14c0*/  IMAD R24, R6, 0x80, R24 ;  /* 0x0000008006187824 */ /* 0x000fc800078e0218 */
[----:B------:R-:W4:Y:S01]  /*14d0*/  LDS.64 R28, [R28] ;  /* 0x000000001c1c7984 */ /* 0x000f220000000a00 */
[C---:B-1----:R-:W-:Y:S01]  /*14e0*/  LEA R19, R6.reuse, R27, 0x7 ;  /* 0x0000001b06137211 */ /* 0x042fe200078e38ff */
[----:B------:R-:W-:Y:S01]  /*14f0*/  IMAD.WIDE.U32 R14, R25, 0x8, R12 ;  /* 0x00000008190e7825 */ /* 0x000fe200078e000c */
[----:B------:R-:W-:-:S03]  /*1500*/  LEA R25, R6, R25, 0x7 ;  /* 0x0000001906197211 */ /* 0x000fc600078e38ff */
[----:B------:R-:W-:Y:S01]  /*1510*/  IMAD.WIDE.U32 R26, R19, 0x8, R12 ;  /* 0x00000008131a7825 */ /* 0x000fe200078e000c */
[----:B------:R-:W-:-:S03]  /*1520*/  LEA R19, R6, R19, 0x7 ;  /* 0x0000001306137211 */ /* 0x000fc600078e38ff */
[C-C-:B------:R-:W-:Y:S01]  /*1530*/  IMAD R18, R0.reuse, 0x10, R23.reuse ;  /* 0x0000001000127824 */ /* 0x140fe200078e0217 */
[----:B--2---:R-:W-:Y:S04]  /*1540*/  STG.E.64 desc[UR6][R26.64], R16 ;  /* 0x000000101a007986 */ /* 0x004fe8000c101b06 */
[----:B---3--:R-:W-:Y:S04]  /*1550*/  STG.E.64 desc[UR6][R14.64], R20 ;  /* 0x000000140e007986 */ /* 0x008fe8000c101b06 */
[----:B------:R1:W2:Y:S02]  /*1560*/  LDS.64 R14, [R18] ;  /* 0x00000000120e7984 */ /* 0x0002a40000000a00 */
[C---:B-1----:R-:W-:Y:S01]  /*1570*/  LEA R18, R0.reuse, R23, 0x5 ;  /* 0x0000001700127211 */ /* 0x042fe200078e28ff */
[----:B------:R-:W-:Y:S01]  /*1580*/  IMAD R20, R0, 0x18, R23 ;  /* 0x0000001800147824 */ /* 0x000fe200078e0217 */
[----:B------:R-:W-:-:S03]  /*1590*/  LEA R21, R6, R22, 0x7 ;  /* 0x0000001606157211 */ /* 0x000fc600078e38ff */
[----:B------:R-:W-:Y:S02]  /*15a0*/  LDS.64 R26, [R18] ;  /* 0x00000000121a7984 */ /* 0x000fe40000000a00 */
[--C-:B------:R-:W-:Y:S02]  /*15b0*/  IMAD.WIDE.U32 R16, R21, 0x8, R12.reuse ;  /* 0x0000000815107825 */ /* 0x100fe400078e000c */
[----:B------:R1:W3:Y:S04]  /*15c0*/  LDS.64 R22, [R20] ;  /* 0x0000000014167984 */ /* 0x0002e80000000a00 */
[----:B----4-:R4:W-:Y:S01]  /*15d0*/  STG.E.64 desc[UR6][R16.64], R28 ;  /* 0x0000001c10007986 */ /* 0x0109e2000c101b06 */
[----:B-1----:R-:W-:Y:S01]  /*15e0*/  LEA R20, R0, R18, 0x4 ;  /* 0x0000001200147211 */ /* 0x002fe200078e20ff */
[----:B----4-:R-:W-:-:S04]  /*15f0*/  IMAD.WIDE.U32 R16, R24, 0x8, R12 ;  /* 0x0000000818107825 */ /* 0x010fc800078e000c */
[----:B------:R-:W-:Y:S01]  /*1600*/  IMAD R28, R0, 0x8, R18 ;  /* 0x00000008001c7824 */ /* 0x000fe200078e0212 */
[----:B--2---:R1:W-:Y:S01]  /*1610*/  STG.E.64 desc[UR6][R16.64], R14 ;  /* 0x0000000e10007986 */ /* 0x0043e2000c101b06 */
[----:B------:R-:W-:-:S04]  /*1620*/  IMAD R24, R6, 0x80, R24 ;  /* 0x0000008006187824 */ /* 0x000fc800078e0218 */
[----:B------:R-:W2:Y:S01]  /*1630*/  LDS.64 R28, [R28] ;  /* 0x000000001c1c7984 */ /* 0x000ea20000000a00 */
[----:B-1----:R-:W-:Y:S01]  /*1640*/  IMAD.WIDE.U32 R14, R19, 0x8, R12 ;  /* 0x00000008130e7825 */ /* 0x002fe200078e000c */
[----:B------:R-:W-:-:S03]  /*1650*/  LEA R19, R6, R19, 0x7 ;  /* 0x0000001306137211 */ /* 0x000fc600078e38ff */
[----:B------:R-:W-:Y:S01]  /*1660*/  IMAD R16, R0, 0x18, R18 ;  /* 0x0000001800107824 */ /* 0x000fe200078e0212 */
[----:B---3--:R1:W-:Y:S05]  /*1670*/  STG.E.64 desc[UR6][R14.64], R22 ;  /* 0x000000160e007986 */ /* 0x0083ea000c101b06 */
[----:B------:R-:W-:Y:S01]  /*1680*/  LDS.64 R16, [R16] ;  /* 0x0000000010107984 */ /* 0x000fe20000000a00 */
[----:B-1----:R-:W-:Y:S01]  /*1690*/  IMAD.WIDE.U32 R22, R25, 0x8, R12 ;  /* 0x0000000819167825 */ /* 0x002fe200078e000c */
[C---:B------:R-:W-:Y:S02]  /*16a0*/  LEA R15, R6.reuse, R21, 0x7 ;  /* 0x00000015060f7211 */ /* 0x040fe400078e38ff */
[----:B------:R-:W-:-:S02]  /*16b0*/  LEA R25, R6, R25, 0x7 ;  /* 0x0000001906197211 */ /* 0x000fc400078e38ff */
[----:B------:R-:W-:Y:S04]  /*16c0*/  STG.E.64 desc[UR6][R22.64], R26 ;  /* 0x0000001a16007986 */ /* 0x000fe8000c101b06 */
[----:B------:R1:W3:Y:S02]  /*16d0*/  LDS.64 R22, [R20] ;  /* 0x0000000014167984 */ /* 0x0002e40000000a00 */
[----:B-1----:R-:W-:-:S04]  /*16e0*/  IMAD.WIDE.U32 R20, R15, 0x8, R12 ;  /* 0x000000080f147825 */ /* 0x002fc800078e000c */
[--C-:B------:R-:W-:Y:S01]  /*16f0*/  IMAD.WIDE.U32 R26, R19, 0x8, R12.reuse ;  /* 0x00000008131a7825 */ /* 0x100fe200078e000c */
[----:B--2---:R1:W-:Y:S03]  /*1700*/  STG.E.64 desc[UR6][R20.64], R28 ;  /* 0x0000001c14007986 */ /* 0x0043e6000c101b06 */
[----:B-1----:R-:W-:Y:S01]  /*1710*/  IMAD.WIDE.U32 R20, R24, 0x8, R12 ;  /* 0x0000000818147825 */ /* 0x002fe200078e000c */
[----:B------:R-:W-:-:S03]  /*1720*/  LEA R29, R6, R15, 0x7 ;  /* 0x0000000f061d7211 */ /* 0x000fc600078e38ff */
[----:B------:R-:W-:Y:S01]  /*1730*/  IMAD R24, R6, 0x80, R24 ;  /* 0x0000008006187824 */ /* 0x000fe200078e0218 */
[----:B---3--:R1:W-:Y:S04]  /*1740*/  STG.E.64 desc[UR6][R20.64], R22 ;  /* 0x0000001614007986 */ /* 0x0083e8000c101b06 */
[----:B------:R2:W-:Y:S01]  /*1750*/  STG.E.64 desc[UR6][R26.64], R16 ;  /* 0x000000101a007986 */ /* 0x0005e2000c101b06 */
[----:B-1----:R-:W-:Y:S02]  /*1760*/  LEA R23, R0, R18, 0x5 ;  /* 0x0000001200177211 */ /* 0x002fe400078e28ff */
[----:B--2---:R-:W-:Y:S01]  /*1770*/  LEA R27, R6, R19, 0x7 ;  /* 0x00000013061b7211 */ /* 0x004fe200078e38ff */
[----:B------:R-:W-:Y:S06]  /*1780*/  @!P2 BRA `(.L_x_10) ;  /* 0xfffffff800a4a947 */ /* 0x000fec000383ffff */
.L_x_9:
[----:B------:R-:W-:-:S05]  /*1790*/  IMAD.MOV R12, RZ, RZ, -R9 ;  /* 0x000000ffff0c7224 */ /* 0x000fca00078e0a09 */
[----:B------:R-:W-:-:S13]  /*17a0*/  ISETP.GT.AND P2, PT, R12, 0x4, PT ;  /* 0x000000040c00780c */ /* 0x000fda0003f44270 */
[----:B------:R-:W-:Y:S05]  /*17b0*/  @!P2 BRA `(.L_x_11) ;  /* 0x0000000000b4a947 */ /* 0x000fea0003800000 */
[----:B------:R-:W1:Y:S01]  /*17c0*/  LDS.64 R20, [R23] ;  /* 0x0000000017147984 */ /* 0x000e620000000a00 */
[CC--:B------:R-:W-:Y:S01]  /*17d0*/  LEA R28, R0.reuse, R23.reuse, 0x3 ;  /* 0x00000017001c7211 */ /* 0x0c0fe200078e18ff */
[----:B------:R-:W2:Y:S01]  /*17e0*/  LDC.64 R12, c[0x0][0x380] ;  /* 0x0000e000ff0c7b82 */ /* 0x000ea20000000a00 */
[C---:B------:R-:W-:Y:S01]  /*17f0*/  LEA R14, R0.reuse, R23, 0x4 ;  /* 0x00000017000e7211 */ /* 0x040fe200078e20ff */
[C-C-:B------:R-:W-:Y:S01]  /*1800*/  IMAD R22, R0.reuse, 0x18, R23.reuse ;  /* 0x0000001800167824 */ /* 0x140fe200078e0217 */
[C---:B------:R-:W-:Y:S01]  /*1810*/  LEA R7, R0.reuse, R7, 0x2 ;  /* 0x0000000700077211 */ /* 0x040fe200078e10ff */
[----:B------:R3:W4:Y:S01]  /*1820*/  LDS.64 R18, [R28] ;  /* 0x000000001c127984 */ /* 0x0007220000000a00 */
[C---:B------:R-:W-:Y:S01]  /*1830*/  IMAD R26, R0.reuse, 0x20, R23 ;  /* 0x00000020001a7824 */ /* 0x040fe200078e0217 */
[----:B------:R-:W-:Y:S02]  /*1840*/  PLOP3.LUT P0, PT, PT, PT, PT, 0x8, 0x80 ;  /* 0x000000000080781c */ /* 0x000fe40003f0e170 */
[----:B------:R-:W5:Y:S01]  /*1850*/  LDS.64 R14, [R14] ;  /* 0x000000000e0e7984 */ /* 0x000f620000000a00 */
[----:B------:R-:W-:Y:S01]  /*1860*/  IADD3 R9, PT, PT, R9, 0x8, RZ ;  /* 0x0000000809097810 */ /* 0x000fe20007ffe0ff */
[C---:B------:R-:W-:Y:S01]  /*1870*/  IMAD R7, R0.reuse, 0x4, R7 ;  /* 0x0000000400077824 */ /* 0x040fe200078e0207 */
[----:B---3--:R-:W-:Y:S01]  /*1880*/  LEA R28, R0, R26, 0x3 ;  /* 0x0000001a001c7211 */ /* 0x008fe200078e18ff */
[----:B--2---:R-:W-:Y:S01]  /*1890*/  IMAD.WIDE.U32 R16, R25, 0x8, R12 ;  /* 0x0000000819107825 */ /* 0x004fe200078e000c */
[----:B------:R-:W-:-:S04]  /*18a0*/  LEA R25, R6, R25, 0x7 ;  /* 0x0000001906197211 */ /* 0x000fc800078e38ff */
[----:B-1----:R-:W-:Y:S04]  /*18b0*/  STG.E.64 desc[UR6][R16.64], R20 ;  /* 0x0000001410007986 */ /* 0x002fe8000c101b06 */
[----:B------:R1:W2:Y:S02]  /*18c0*/  LDS.64 R16, [R22] ;  /* 0x0000000016107984 */ /* 0x0002a40000000a00 */
[----:B-1----:R-:W-:Y:S01]  /*18d0*/  IMAD.WIDE.U32 R22, R29, 0x8, R12 ;  /* 0x000000081d167825 */ /* 0x002fe200078e000c */
[----:B------:R-:W-:-:S03]  /*18e0*/  LEA R29, R6, R29, 0x7 ;  /* 0x0000001d061d7211 */ /* 0x000fc600078e38ff */
[----:B------:R-:W-:Y:S01]  /*18f0*/  IMAD.WIDE.U32 R20, R24, 0x8, R12 ;  /* 0x0000000818147825 */ /* 0x000fe200078e000c */
[----:B----4-:R1:W-:Y:S01]  /*1900*/  STG.E.64 desc[UR6][R22.64], R18 ;  /* 0x0000001216007986 */ /* 0x0103e2000c101b06 */
[----:B------:R-:W-:-:S03]  /*1910*/  LEA R24, R6, R24, 0x7 ;  /* 0x0000001806187211 */ /* 0x000fc600078e38ff */
[----:B------:R-:W3:Y:S04]  /*1920*/  LDS.64 R18, [R26] ;  /* 0x000000001a127984 */ /* 0x000ee80000000a00 */
[----:B-----5:R-:W-:Y:S04]  /*1930*/  STG.E.64 desc[UR6][R20.64], R14 ;  /* 0x0000000e14007986 */ /* 0x020fe8000c101b06 */
[----:B------:R4:W5:Y:S01]  /*1940*/  LDS.64 R14, [R28] ;  /* 0x000000001c0e7984 */ /* 0x0009620000000a00 */
[C-C-:B-1----:R-:W-:Y:S02]  /*1950*/  IMAD R22, R0.reuse, 0x18, R26.reuse ;  /* 0x0000001800167824 */ /* 0x142fe400078e021a */
[----:B----4-:R-:W-:-:S02]  /*1960*/  IMAD R28, R0, 0x10, R26 ;  /* 0x00000010001c7824 */ /* 0x010fc400078e021a */
[----:B------:R-:W-:-:S04]  /*1970*/  IMAD.WIDE.U32 R20, R27, 0x8, R12 ;  /* 0x000000081b147825 */ /* 0x000fc800078e000c */
[C---:B------:R-:W-:Y:S01]  /*1980*/  IMAD R27, R6.reuse, 0x80, R27 ;  /* 0x00000080061b7824 */ /* 0x040fe200078e021b */
[----:B--2---:R1:W-:Y:S02]  /*1990*/  STG.E.64 desc[UR6][R20.64], R16 ;  /* 0x0000001014007986 */ /* 0x0043e4000c101b06 */
[----:B-1----:R-:W-:Y:S01]  /*19a0*/  IMAD.WIDE.U32 R16, R25, 0x8, R12 ;  /* 0x0000000819107825 */ /* 0x002fe200078e000c */
[----:B------:R-:W-:-:S03]  /*19b0*/  LEA R25, R6, R25, 0x7 ;  /* 0x0000001906197211 */ /* 0x000fc600078e38ff */
[----:B------:R-:W-:Y:S01]  /*19c0*/  IMAD.WIDE.U32 R20, R24, 0x8, R12 ;  /* 0x0000000818147825 */ /* 0x000fe200078e000c */
[----:B---3--:R-:W-:Y:S03]  /*19d0*/  STG.E.64 desc[UR6][R16.64], R18 ;  /* 0x0000001210007986 */ /* 0x008fe6000c101b06 */
[C---:B------:R-:W-:Y:S01]  /*19e0*/  IMAD R24, R6.reuse, 0x80, R24 ;  /* 0x0000008006187824 */ /* 0x040fe200078e0218 */
[----:B------:R-:W1:Y:S04]  /*19f0*/  LDS.64 R18, [R28] ;  /* 0x000000001c127984 */ /* 0x000e680000000a00 */
[----:B------:R2:W3:Y:S02]  /*1a00*/  LDS.64 R16, [R22] ;  /* 0x0000000016107984 */ /* 0x0004e40000000a00 */
[----:B--2---:R-:W-:Y:S01]  /*1a10*/  IMAD.WIDE.U32 R22, R29, 0x8, R12 ;  /* 0x000000081d167825 */ /* 0x004fe200078e000c */
[----:B------:R-:W-:-:S03]  /*1a20*/  LEA R29, R6, R29, 0x7 ;  /* 0x0000001d061d7211 */ /* 0x000fc600078e38ff */
[----:B------:R-:W-:Y:S01]  /*1a30*/  IMAD.WIDE.U32 R12, R27, 0x8, R12 ;  /* 0x000000081b0c7825 */ /* 0x000fe200078e000c */
[----:B-----5:R2:W-:Y:S01]  /*1a40*/  STG.E.64 desc[UR6][R22.64], R14 ;  /* 0x0000000e16007986 */ /* 0x0205e2000c101b06 */
[----:B------:R-:W-:Y:S02]  /*1a50*/  LEA R27, R6, R27, 0x7 ;  /* 0x0000001b061b7211 */ /* 0x000fe400078e38ff */
[----:B--2---:R-:W-:Y:S01]  /*1a60*/  LEA R23, R0, R26, 0x5 ;  /* 0x0000001a00177211 */ /* 0x004fe200078e28ff */
[----:B-1----:R1:W-:Y:S04]  /*1a70*/  STG.E.64 desc[UR6][R20.64], R18 ;  /* 0x0000001214007986 */ /* 0x0023e8000c101b06 */
[----:B---3--:R1:W-:Y:S02]  /*1a80*/  STG.E.64 desc[UR6][R12.64], R16 ;  /* 0x000000100c007986 */ /* 0x0083e4000c101b06 */
.L_x_11:
[----:B------:R-:W-:-:S13]  /*1a90*/  ISETP.NE.OR P0, PT, R9, RZ, P0 ;  /* 0x000000ff0900720c */ /* 0x000fda0000705670 */
[----:B------:R-:W-:Y:S05]  /*1aa0*/  @!P0 BRA `(.L_x_7) ;  /* 0x0000000000608947 */ /* 0x000fea0003800000 */
.L_x_8:
[----:B-1----:R1:W2:Y:S01]  /*1ab0*/  LDS.64 R20, [R23] ;  /* 0x0000000017147984 */ /* 0x0022a20000000a00 */
[C-C-:B------:R-:W-:Y:S01]  /*1ac0*/  IMAD R22, R0.reuse, 0x8, R23.reuse ;  /* 0x0000000800167824 */ /* 0x140fe200078e0217 */
[C---:B---3--:R-:W-:Y:S01]  /*1ad0*/  LEA R16, R0.reuse, R23, 0x4 ;  /* 0x0000001700107211 */ /* 0x048fe200078e20ff */
[----:B------:R-:W-:Y:S01]  /*1ae0*/  IMAD R14, R0, 0x18, R23 ;  /* 0x00000018000e7824 */ /* 0x000fe200078e0217 */
[----:B------:R-:W-:Y:S01]  /*1af0*/  IADD3 R9, PT, PT, R9, 0x4, RZ ;  /* 0x0000000409097810 */ /* 0x000fe20007ffe0ff */
[----:B0-----:R-:W-:Y:S01]  /*1b00*/  IMAD.WIDE.U32 R12, R25, 0x8, R10 ;  /* 0x00000008190c7825 */ /* 0x001fe200078e000a */
[----:B------:R-:W0:Y:S01]  /*1b10*/  LDS.64 R18, [R22] ;  /* 0x0000000016127984 */ /* 0x000e220000000a00 */
[----:B------:R-:W-:Y:S02]  /*1b20*/  LEA R25, R6, R25, 0x7 ;  /* 0x0000001906197211 */ /* 0x000fe400078e38ff */
[----:B------:R-:W-:Y:S01]  /*1b30*/  ISETP.NE.AND P0, PT, R9, RZ, PT ;  /* 0x000000ff0900720c */ /* 0x000fe20003f05270 */
[----:B------:R-:W3:Y:S01]  /*1b40*/  LDS.64 R16, [R16] ;  /* 0x0000000010107984 */ /* 0x000ee20000000a00 */
[C---:B------:R-:W-:Y:S01]  /*1b50*/  IMAD R7, R0.reuse, 0x4, R7 ;  /* 0x0000000400077824 */ /* 0x040fe200078e0207 */
[----:B-1----:R-:W-:-:S02]  /*1b60*/  LEA R23, R0, R23, 0x5 ;  /* 0x0000001700177211 */ /* 0x002fc400078e28ff */
[----:B------:R-:W1:Y:S04]  /*1b70*/  LDS.64 R14, [R14] ;  /* 0x000000000e0e7984 */ /* 0x000e680000000a00 */
[----:B--2---:R2:W-:Y:S02]  /*1b80*/  STG.E.64 desc[UR6][R12.64], R20 ;  /* 0x000000140c007986 */ /* 0x0045e4000c101b06 */
[----:B--2---:R-:W-:Y:S01]  /*1b90*/  IMAD.WIDE.U32 R20, R29, 0x8, R10 ;  /* 0x000000081d147825 */ /* 0x004fe200078e000a */
[----:B------:R-:W-:-:S03]  /*1ba0*/  LEA R29, R6, R29, 0x7 ;  /* 0x0000001d061d7211 */ /* 0x000fc600078e38ff */
[----:B------:R-:W-:Y:S01]  /*1bb0*/  IMAD.WIDE.U32 R12, R27, 0x8, R10 ;  /* 0x000000081b0c7825 */ /* 0x000fe200078e000a */
[----:B0-----:R0:W-:Y:S03]  /*1bc0*/  STG.E.64 desc[UR6][R20.64], R18 ;  /* 0x0000001214007986 */ /* 0x0011e6000c101b06 */
[----:B------:R-:W-:Y:S02]  /*1bd0*/  IMAD R27, R6, 0x80, R27 ;  /* 0x00000080061b7824 */ /* 0x000fe400078e021b */
[----:B0-----:R-:W-:Y:S01]  /*1be0*/  IMAD.WIDE.U32 R18, R24, 0x8, R10 ;  /* 0x0000000818127825 */ /* 0x001fe200078e000a */
[----:B------:R-:W-:-:S04]  /*1bf0*/  LEA R24, R6, R24, 0x7 ;  /* 0x0000001806187211 */ /* 0x000fc800078e38ff */
[----:B---3--:R3:W-:Y:S04]  /*1c00*/  STG.E.64 desc[UR6][R18.64], R16 ;  /* 0x0000001012007986 */ /* 0x0087e8000c101b06 */
[----:B-1----:R3:W-:Y:S01]  /*1c10*/  STG.E.64 desc[UR6][R12.64], R14 ;  /* 0x0000000e0c007986 */ /* 0x0027e2000c101b06 */
[----:B------:R-:W-:Y:S05]  /*1c20*/  @P0 BRA `(.L_x_8) ;  /* 0xfffffffc00a00947 */ /* 0x000fea000383ffff */
.L_x_7:
[----:B------:R-:W-:Y:S05]  /*1c30*/  @!P1 EXIT ;  /* 0x000000000000994d */ /* 0x000fea0003800000 */
[----:B------:R-:W5:Y:S01]  /*1c40*/  S2UR UR5, SR_CgaCtaId ;  /* 0x00000000000579c3 */ /* 0x000f620000008800 */
[----:B0-----:R-:W-:Y:S01]  /*1c50*/  IMAD.IADD R5, R5, 0x1, R7 ;  /* 0x0000000105057824 */ /* 0x001fe200078e0207 */
[----:B------:R-:W-:Y:S01]  /*1c60*/  UMOV UR4, 0x400 ;  /* 0x0000040000047882 */ /* 0x000fe20000000000 */
[----:B------:R-:W-:Y:S01]  /*1c70*/  IADD3 R8, PT, PT, -R8, RZ, RZ ;  /* 0x000000ff08087210 */ /* 0x000fe20007ffe1ff */
[----:B------:R-:W-:Y:S02]  /*1c80*/  IMAD R10, R0, UR8, RZ ;  /* 0x00000008000a7c24 */ /* 0x000fe4000f8e02ff */
[----:B------:R-:W-:Y:S02]  /*1c90*/  LEA R2, R2, R5, 0x5 ;  /* 0x0000000502027211 */ /* 0x000fe400078e28ff */
[----:B------:R-:W0:Y:S03]  /*1ca0*/  LDC.64 R6, c[0x0][0x380] ;  /* 0x0000e000ff067b82 */ /* 0x000e260000000a00 */
[----:B------:R-:W-:-:S05]  /*1cb0*/  IMAD R2, R2, UR8, RZ ;  /* 0x0000000802027c24 */ /* 0x000fca000f8e02ff */
[----:B------:R-:W-:Y:S01]  /*1cc0*/  LEA R9, R2, R3, 0x5 ;  /* 0x0000000302097211 */ /* 0x000fe200078e28ff */
[----:B------:R-:W-:-:S03]  /*1cd0*/  IMAD R3, R3, 0x20, R5 ;  /* 0x0000002003037824 */ /* 0x000fc600078e0205 */
[----:B------:R-:W-:Y:S01]  /*1ce0*/  LEA R9, R4, R9, 0x5 ;  /* 0x0000000904097211 */ /* 0x000fe200078e28ff */
[----:B-----5:R-:W-:-:S06]  /*1cf0*/  ULEA UR4, UR5, UR4, 0x18 ;  /* 0x0000000405047291 */ /* 0x020fcc000f8ec0ff */
[----:B------:R-:W-:-:S07]  /*1d00*/  LEA R11, R3, UR4, 0x3 ;  /* 0x00000004030b7c11 */ /* 0x000fce000f8e18ff */
.L_x_12:
[----:B0-----:R5:W1:Y:S01]  /*1d10*/  LDS.64 R2, [R11] ;  /* 0x000000000b027984 */ /* 0x001a620000000a00 */
[----:B------:R-:W-:Y:S02]  /*1d20*/  VIADD R8, R8, 0x1 ;  /* 0x0000000108087836 */ /* 0x000fe40000000000 */
[----:B0-----:R-:W-:Y:S01]  /*1d30*/  IMAD.WIDE.U32 R4, R9, 0x8, R6 ;  /* 0x0000000809047825 */ /* 0x001fe200078e0006 */
[----:B------:R-:W-:Y:S02]  /*1d40*/  LEA R9, R10, R9, 0x5 ;  /* 0x000000090a097211 */ /* 0x000fe400078e28ff */
[----:B------:R-:W-:Y:S02]  /*1d50*/  ISETP.NE.AND P0, PT, R8, RZ, PT ;  /* 0x000000ff0800720c */ /* 0x000fe40003f05270 */
[----:B-----5:R-:W-:Y:S01]  /*1d60*/  LEA R11, R0, R11, 0x3 ;  /* 0x0000000b000b7211 */ /* 0x020fe200078e18ff */
[----:B-1----:R0:W-:Y:S10]  /*1d70*/  STG.E.64 desc[UR6][R4.64], R2 ;  /* 0x0000000204007986 */ /* 0x0021f4000c101b06 */
[----:B------:R-:W-:Y:S05]  /*1d80*/  @P0 BRA `(.L_x_12) ;  /* 0xfffffffc00e00947 */ /* 0x000fea000383ffff */
[----:B------:R-:W-:Y:S05]  /*1d90*/  EXIT ;  /* 0x000000000000794d */ /* 0x000fea0003800000 */
.L_x_13:
[----:B------:R-:W-:-:S00]  /*1da0*/  BRA `(.L_x_13) ;  /* 0xfffffffc00fc7947 */ /* 0x000fc0000383ffff */
[----:B------:R-:W-:-:S00]  /*1db0*/  NOP ;  /* 0x0000000000007918 */ /* 0x000fc00000000000 */
        /* <DEDUP_REMOVED lines=12> */
.L_x_21:


//--------------------- .text._Z14transposeNaivePdS_i --------------------------
	.section	.text._Z14transposeNaivePdS_i,"ax",@progbits
	.align	128
        .global         _Z14transposeNaivePdS_i
        .type           _Z14transposeNaivePdS_i,@function
        .size           _Z14transposeNaivePdS_i,(.L_x_22 - _Z14transposeNaivePdS_i)
        .other          _Z14transposeNaivePdS_i,@"STO_CUDA_ENTRY STV_DEFAULT"
_Z14transposeNaivePdS_i:
.text._Z14transposeNaivePdS_i:
[----:B------:R-:W-:Y:S08]  /*0000*/  LDC R1, c[0x0][0x37c] ;  /* 0x0000df00ff017b82 */ /* 0x000ff00000000800 */
[----:B------:R-:W0:Y:S01]  /*0010*/  LDC R0, c[0x0][0x390] ;  /* 0x0000e400ff007b82 */ /* 0x000e220000000800 */
[----:B------:R-:W1:Y:S01]  /*0020*/  LDCU UR6, c[0x0][0x370] ;  /* 0x00006e00ff0677ac */ /* 0x000e620008000800 */
[----:B------:R-:W-:Y:S01]  /*0030*/  MOV R21, RZ ;  /* 0x000000ff00157202 */ /* 0x000fe20000000f00 */
[----:B------:R-:W2:Y:S01]  /*0040*/  LDCU.64 UR4, c[0x0][0x358] ;  /* 0x00006b00ff0477ac */ /* 0x000ea20008000a00 */
[----:B0-----:R-:W0:Y:S01]  /*0050*/  I2F.U32.RP R5, R0 ;  /* 0x0000000000057306 */ /* 0x001e220000209000 */
[----:B------:R-:W-:-:S02]  /*0060*/  VIMNMX R4, PT, PT, R0, 0x20, !PT ;  /* 0x0000002000047848 */ /* 0x000fc40007fe0100 */
[----:B------:R-:W-:-:S05]  /*0070*/  ISETP.NE.U32.AND P2, PT, R0, RZ, PT ;  /* 0x000000ff0000720c */ /* 0x000fca0003f45070 */
[----:B0-----:R-:W0:Y:S02]  /*0080*/  MUFU.RCP R5, R5 ;  /* 0x0000000500057308 */ /* 0x001e240000001000 */
[----:B0-----:R-:W-:-:S06]  /*0090*/  IADD3 R2, PT, PT, R5, 0xffffffe, RZ ;  /* 0x0ffffffe05027810 */ /* 0x001fcc0007ffe0ff */
[----:B------:R0:W3:Y:S02]  /*00a0*/  F2I.FTZ.U32.TRUNC.NTZ R3, R2 ;  /* 0x0000000200037305 */ /* 0x0000e4000021f000 */
[----:B0-----:R-:W-:Y:S01]  /*00b0*/  HFMA2 R2, -RZ, RZ, 0, 0 ;  /* 0x00000000ff027431 */ /* 0x001fe200000001ff */
[----:B---3--:R-:W-:-:S05]  /*00c0*/  IADD3 R7, PT, PT, RZ, -R3, RZ ;  /* 0x80000003ff077210 */ /* 0x008fca0007ffe0ff */
        /* <DEDUP_REMOVED lines=8> */
[----:B------:R-:W0:Y:S03]  /*0150*/  S2R R3, SR_TID.X ;  /* 0x0000000000037919 */ /* 0x000e260000002100 */
[----:B------:R-:W-:-:S13]  /*0160*/  ISETP.GE.U32.AND P0, PT, R5, R0, PT ;  /* 0x000000000500720c */ /* 0x000fda0003f06070 */
[-C--:B------:R-:W-:Y:S02]  /*0170*/  @P0 IADD3 R5, PT, PT, R5, -R0.reuse, RZ ;  /* 0x8000000005050210 */ /* 0x080fe40007ffe0ff */
[----:B------:R-:W-:Y:S02]  /*0180*/  @P0 IADD3 R6, PT, PT, R6, 0x1, RZ ;  /* 0x0000000106060810 */ /* 0x000fe40007ffe0ff */
[----:B------:R-:W-:Y:S02]  /*0190*/  ISETP.GE.U32.AND P1, PT, R5, R0, PT ;  /* 0x000000000500720c */ /* 0x000fe40003f26070 */
[----:B------:R-:W4:Y:S01]  /*01a0*/  S2R R5, SR_TID.Y ;  /* 0x0000000000057919 */ /* 0x000f220000002200 */
[----:B0-----:R-:W-:-:S10]  /*01b0*/  LEA R8, R2, R3, 0x5 ;  /* 0x0000000302087211 */ /* 0x001fd400078e28ff */
[----:B------:R-:W-:Y:S01]  /*01c0*/  @P1 VIADD R6, R6, 0x1 ;  /* 0x0000000106061836 */ /* 0x000fe20000000000 */
[----:B------:R-:W-:Y:S01]  /*01d0*/  @!P2 LOP3.LUT R6, RZ, R0, RZ, 0x33, !PT ;  /* 0x00000000ff06a212 */ /* 0x000fe200078e33ff */
[----:B-1----:R-:W-:-:S03]  /*01e0*/  IMAD R8, R8, UR6, RZ ;  /* 0x0000000608087c24 */ /* 0x002fc6000f8e02ff */
[C---:B------:R-:W-:Y:S02]  /*01f0*/  ISETP.GE.U32.AND P0, PT, R6.reuse, 0x3, PT ;  /* 0x000000030600780c */ /* 0x040fe40003f06070 */
[----:B------:R-:W-:-:S04]  /*0200*/  IADD3 R6, PT, PT, R6, 0x1, RZ ;  /* 0x0000000106067810 */ /* 0x000fc80007ffe0ff */
[----:B------:R-:W-:-:S07]  /*0210*/  LOP3.LUT R7, R6, 0x3, RZ, 0xc0, !PT ;  /* 0x0000000306077812 */ /* 0x000fce00078ec0ff */
[----:B--23--:R-:W-:Y:S05]  /*0220*/  @!P0 BRA `(.L_x_14) ;  /* 0x0000000c00848947 */ /* 0x00cfea0003800000 */
[----:B------:R-:W-:Y:S01]  /*0230*/  LOP3.LUT R6, R6, 0xfffffffc, RZ, 0xc0, !PT ;  /* 0xfffffffc06067812 */ /* 0x000fe200078ec0ff */
[----:B----4-:R-:W-:Y:S01]  /*0240*/  IMAD.IADD R13, R5, 0x1, R0 ;  /* 0x00000001050d7824 */ /* 0x010fe200078e0200 */
[-C--:B------:R-:W-:Y:S01]  /*0250*/  LEA R11, R4, R5.reuse, 0x5 ;  /* 0x00000005040b7211 */ /* 0x080fe200078e28ff */
[----:B------:R-:W-:Y:S01]  /*0260*/  USHF.L.U32 UR8, UR6, 0x5, URZ ;  /* 0x0000000506087899 */ /* 0x000fe200080006ff */
[----:B------:R-:W-:Y:S01]  /*0270*/  LEA R15, R8, R5, 0x5 ;  /* 0x00000005080f7211 */ /* 0x000fe200078e28ff */
[----:B------:R-:W-:Y:S01]  /*0280*/  IMAD.MOV R10, RZ, RZ, -R6 ;  /* 0x000000ffff0a7224 */ /* 0x000fe200078e0a06 */
[----:B------:R-:W-:Y:S01]  /*0290*/  USHF.L.U32 UR7, UR6, 0x5, URZ ;  /* 0x0000000506077899 */ /* 0x000fe200080006ff */
[----:B------:R-:W-:Y:S01]  /*02a0*/  LEA R13, R4, R13, 0x5 ;  /* 0x0000000d040d7211 */ /* 0x000fe200078e28ff */
[C---:B------:R-:W-:Y:S01]  /*02b0*/  IMAD R12, R0.reuse, 0x3, R11 ;  /* 0x00000003000c7824 */ /* 0x040fe200078e020b */
[----:B------:R-:W-:Y:S01]  /*02c0*/  LEA R6, R0, R11, 0x1 ;  /* 0x0000000b00067211 */ /* 0x000fe200078e08ff */
[----:B------:R-:W-:Y:S01]  /*02d0*/  IMAD R19, R11, UR8, R3 ;  /* 0x000000080b137c24 */ /* 0x000fe2000f8e0203 */
[----:B------:R-:W-:Y:S01]  /*02e0*/  ISETP.GE.AND P0, PT, R10, RZ, PT ;  /* 0x000000ff0a00720c */ /* 0x000fe20003f06270 */
[----:B------:R-:W-:Y:S01]  /*02f0*/  IMAD R27, R8, 0x20, R13 ;  /* 0x00000020081b7824 */ /* 0x000fe200078e020d */
[----:B------:R-:W-:Y:S01]  /*0300*/  LEA R11, R4, R15, 0x5 ;  /* 0x0000000f040b7211 */ /* 0x000fe200078e28ff */
[--C-:B------:R-:W-:Y:S01]  /*0310*/  IMAD R15, R13, UR7, R3.reuse ;  /* 0x000000070d0f7c24 */ /* 0x100fe2000f8e0203 */
[----:B------:R-:W-:Y:S01]  /*0320*/  LEA R20, R2, R19, 0x5 ;  /* 0x0000001302147211 */ /* 0x000fe200078e28ff */
[--C-:B------:R-:W-:Y:S01]  /*0330*/  IMAD R17, R12, UR8, R3.reuse ;  /* 0x000000080c117c24 */ /* 0x100fe2000f8e0203 */
[----:B------:R-:W-:Y:S01]  /*0340*/  MOV R21, RZ ;  /* 0x000000ff00157202 */ /* 0x000fe20000000f00 */
[----:B------:R-:W-:Y:S01]  /*0350*/  IMAD R13, R6, UR7, R3 ;  /* 0x00000007060d7c24 */ /* 0x000fe2000f8e0203 */
[C---:B------:R-:W-:Y:S01]  /*0360*/  LEA R19, R0.reuse, R11, 0x1 ;  /* 0x0000000b00137211 */ /* 0x040fe200078e08ff */
[----:B------:R-:W-:Y:S01]  /*0370*/  IMAD R9, R0, UR6, RZ ;  /* 0x0000000600097c24 */ /* 0x000fe2000f8e02ff */
[----:B------:R-:W-:Y:S01]  /*0380*/  LEA R6, R2, R15, 0x5 ;  /* 0x0000000f02067211 */ /* 0x000fe200078e28ff */
[----:B------:R-:W-:Y:S01]  /*0390*/  IMAD R25, R0, 0x3, R11 ;  /* 0x0000000300197824 */ /* 0x000fe200078e020b */
[C---:B------:R-:W-:Y:S01]  /*03a0*/  LEA R18, R2.reuse, R17, 0x5 ;  /* 0x0000001102127211 */ /* 0x040fe200078e28ff */
[----:B------:R-:W-:Y:S01]  /*03b0*/  IMAD R24, R2, 0x20, R13 ;  /* 0x0000002002187824 */ /* 0x000fe200078e020d */
[----:B------:R-:W-:Y:S06]  /*03c0*/  @P0 BRA `(.L_x_15) ;  /* 0x0000000800a40947 */ /* 0x000fec0003800000 */
[----:B------:R-:W-:Y:S02]  /*03d0*/  IADD3 R12, PT, PT, -R10, RZ, RZ ;  /* 0x000000ff0a0c7210 */ /* 0x000fe40007ffe1ff */
[----:B------:R-:W-:Y:S02]  /*03e0*/  PLOP3.LUT P0, PT, PT, PT, PT, 0x80, 0x8 ;  /* 0x000000000008781c */ /* 0x000fe40003f0f070 */
[----:B------:R-:W-:-:S13]  /*03f0*/  ISETP.GT.AND P1, PT, R12, 0xc, PT ;  /* 0x0000000c0c00780c */ /* 0x000fda0003f24270 */
[----:B------:R-:W-:Y:S05]  /*0400*/  @!P1 BRA `(.L_x_16) ;  /* 0x0000000400a89947 */ /* 0x000fea0003800000 */
[----:B------:R-:W-:-:S13]  /*0410*/  PLOP3.LUT P0, PT, PT, PT, PT, 0x8, 0x80 ;  /* 0x000000000080781c */ /* 0x000fda0003f0e170 */
.L_x_17:
[----:B0-----:R-:W0:Y:S08]  /*0420*/  LDC.64 R14, c[0x0][0x388] ;  /* 0x0000e200ff0e7b82 */ /* 0x001e300000000a00 */
[----:B------:R-:W1:Y:S01]  /*0430*/  LDC.64 R12, c[0x0][0x380] ;  /* 0x0000e000ff0c7b82 */ /* 0x000e620000000a00 */
[----:B0-----:R-:W-:-:S06]  /*0440*/  IMAD.WIDE.U32 R16, R20, 0x8, R14 ;  /* 0x0000000814107825 */ /* 0x001fcc00078e000e */
[----:B------:R-:W2:Y:S01]  /*0450*/  LDG.E.64 R16, desc[UR4][R16.64] ;  /* 0x0000000410107981 */ /* 0x000ea2000c1e1b00 */
[----:B------:R-:W-:-:S04]  /*0460*/  IMAD.WIDE.U32 R22, R6, 0x8, R14 ;  /* 0x0000000806167825 */ /* 0x000fc800078e000e */
[----:B-1----:R-:W-:-:S05]  /*0470*/  IMAD.WIDE.U32 R28, R11, 0x8, R12 ;  /* 0x000000080b1c7825 */ /* 0x002fca00078e000c */
[----:B--2---:R0:W-:Y:S04]  /*0480*/  STG.E.64 desc[UR4][R28.64], R16 ;  /* 0x000000101c007986 */ /* 0x0041e8000c101b04 */
[----:B------:R-:W2:Y:S01]  /*0490*/  LDG.E.64 R22, desc[UR4][R22.64] ;  /* 0x0000000416167981 */ /* 0x000ea2000c1e1b00 */
[----:B0-----:R-:W-:-:S05]  /*04a0*/  IMAD.WIDE.U32 R16, R27, 0x8, R12 ;  /* 0x000000081b107825 */ /* 0x001fca00078e000c */
[----:B--2---:R0:W-:Y:S02]  /*04b0*/  STG.E.64 desc[UR4][R16.64], R22 ;  /* 0x0000001610007986 */ /* 0x0041e4000c101b04 */
[----:B0-----:R-:W-:-:S05]  /*04c0*/  IMAD.WIDE.U32 R22, R24, 0x8, R14 ;  /* 0x0000000818167825 */ /* 0x001fca00078e000e */
[----:B------:R0:W2:Y:S02]  /*04d0*/  LDG.E.64 R28, desc[UR4][R22.64] ;  /* 0x00000004161c7981 */ /* 0x0000a4000c1e1b00 */
[----:B0-----:R-:W-:-:S05]  /*04e0*/  IMAD.WIDE.U32 R22, R19, 0x8, R12 ;  /* 0x0000000813167825 */ /* 0x001fca00078e000c */
[----:B--2---:R0:W-:Y:S02]  /*04f0*/  STG.E.64 desc[UR4][R22.64], R28 ;  /* 0x0000001c16007986 */ /* 0x0041e4000c101b04 */
[----:B0-----:R-:W-:-:S05]  /*0500*/  IMAD.WIDE.U32 R28, R18, 0x8, R14 ;  /* 0x00000008121c7825 */ /* 0x001fca00078e000e */
[----:B------:R0:W2:Y:S01]  /*0510*/  LDG.E.64 R16, desc[UR4][R28.64] ;  /* 0x000000041c107981 */ /* 0x0000a2000c1e1b00 */
[----:B------:R-:W-:Y:S01]  /*0520*/  LEA R20, R9, R20, 0x7 ;  /* 0x0000001409147211 */ /* 0x000fe200078e38ff */
[----:B0-----:R-:W-:-:S05]  /*0530*/  IMAD.WIDE.U32 R28, R25, 0x8, R12 ;  /* 0x00000008191c7825 */ /* 0x001fca00078e000c */
[----:B--2---:R0:W-:Y:S02]  /*0540*/  STG.E.64 desc[UR4][R28.64], R16 ;  /* 0x000000101c007986 */ /* 0x0041e4000c101b04 */
[----:B0-----:R-:W-:-:S06]  /*0550*/  IMAD.WIDE.U32 R16, R20, 0x8, R14 ;  /* 0x0000000814107825 */ /* 0x001fcc00078e000e */
[----:B------:R-:W2:Y:S01]  /*0560*/  LDG.E.64 R16, desc[UR4][R16.64] ;  /* 0x0000000410107981 */ /* 0x000ea2000c1e1b00 */
[----:B------:R-:W-:Y:S01]  /*0570*/  IMAD R11, R0, 0x4, R11 ;  /* 0x00000004000b7824 */ /* 0x000fe200078e020b */
[----:B------:R-:W-:-:S03]  /*0580*/  LEA R6, R9, R6, 0x7 ;  /* 0x0000000609067211 */ /* 0x000fc600078e38ff */
[----:B------:R-:W-:-:S05]  /*0590*/  IMAD.WIDE.U32 R22, R11, 0x8, R12 ;  /* 0x000000080b167825 */ /* 0x000fca00078e000c */
[----:B--2---:R0:W-:Y:S02]  /*05a0*/  STG.E.64 desc[UR4][R22.64], R16 ;  /* 0x0000001016007986 */ /* 0x0041e4000c101b04 */
[----:B0-----:R-:W-:-:S06]  /*05b0*/  IMAD.WIDE.U32 R22, R6, 0x8, R14 ;  /* 0x0000000806167825 */ /* 0x001fcc00078e000e */
[----:B------:R-:W2:Y:S01]  /*05c0*/  LDG.E.64 R22, desc[UR4][R22.64] ;  /* 0x0000000416167981 */ /* 0x000ea2000c1e1b00 */
[----:B------:R-:W-:Y:S02]  /*05d0*/  LEA R29, R0, R27, 0x2 ;  /* 0x0000001b001d7211 */ /* 0x000fe400078e10ff */
[----:B------:R-:W-:-:S03]  /*05e0*/  LEA R24, R9, R24, 0x7 ;  /* 0x0000001809187211 */ /* 0x000fc600078e38ff */
[----:B------:R-:W-:-:S05]  /*05f0*/  IMAD.WIDE.U32 R26, R29, 0x8, R12 ;  /* 0x000000081d1a7825 */ /* 0x000fca00078e000c */
        /* <DEDUP_REMOVED lines=51> */
[----:B------:R-:W-:Y:S01]  /*0930*/  LEA R29, R0, R28, 0x2 ;  /* 0x0000001c001d7211 */ /* 0x000fe200078e10ff */
[----:B------:R-:W-:-:S04]  /*0940*/  IMAD R26, R9, 0x80, R26 ;  /* 0x00000080091a7824 */ /* 0x000fc800078e021a */
[----:B------:R-:W-:-:S04]  /*0950*/  IMAD.WIDE.U32 R14, R26, 0x8, R14 ;  /* 0x000000081a0e7825 */ /* 0x000fc800078e000e */
[----:B------:R-:W-:Y:S01]  /*0960*/  IMAD.WIDE.U32 R22, R29, 0x8, R12 ;  /* 0x000000081d167825 */ /* 0x000fe200078e000c */
[----:B------:R-:W-:-:S04]  /*0970*/  IADD3 R10, PT, PT, R10, 0x10, RZ ;  /* 0x000000100a0a7810 */ /* 0x000fc80007ffe0ff */
[----:B--2---:R0:W-:Y:S04]  /*0980*/  STG.E.64 desc[UR4][R22.64], R18 ;  /* 0x0000001216007986 */ /* 0x0041e8000c101b04 */
[----:B------:R-:W2:Y:S01]  /*0990*/  LDG.E.64 R14, desc[UR4][R14.64] ;  /* 0x000000040e0e7981 */ /* 0x000ea2000c1e1b00 */
[----:B------:R-:W-:Y:S01]  /*09a0*/  ISETP.GE.AND P1, PT, R10, -0xc, PT ;  /* 0xfffffff40a00780c */ /* 0x000fe20003f26270 */
[C---:B------:R-:W-:Y:S01]  /*09b0*/  IMAD R20, R9.reuse, 0x80, R20 ;  /* 0x0000008009147824 */ /* 0x040fe200078e0214 */
[C---:B------:R-:W-:Y:S01]  /*09c0*/  LEA R21, R0.reuse, R21, 0x2 ;  /* 0x0000001500157211 */ /* 0x040fe200078e10ff */
[C---:B------:R-:W-:Y:S01]  /*09d0*/  IMAD R11, R0.reuse, 0x4, R11 ;  /* 0x00000004000b7824 */ /* 0x040fe200078e020b */
[C---:B------:R-:W-:Y:S02]  /*09e0*/  LEA R25, R0.reuse, R25, 0x2 ;  /* 0x0000001900197211 */ /* 0x040fe400078e10ff */
[C---:B------:R-:W-:Y:S01]  /*09f0*/  LEA R6, R9.reuse, R6, 0x7 ;  /* 0x0000000609067211 */ /* 0x040fe200078e38ff */
[----:B------:R-:W-:Y:S01]  /*0a00*/  IMAD R21, R0, 0x4, R21 ;  /* 0x0000000400157824 */ /* 0x000fe200078e0215 */
[----:B------:R-:W-:Y:S01]  /*0a10*/  LEA R24, R9, R24, 0x7 ;  /* 0x0000001809187211 */ /* 0x000fe200078e38ff */
[----:B------:R-:W-:Y:S01]  /*0a20*/  IMAD.WIDE.U32 R12, R25, 0x8, R12 ;  /* 0x00000008190c7825 */ /* 0x000fe200078e000c */
[----:B0-----:R-:W-:-:S02]  /*0a30*/  LEA R18, R9, R26, 0x7 ;  /* 0x0000001a09127211 */ /* 0x001fc400078e38ff */
[C---:B------:R-:W-:Y:S02]  /*0a40*/  LEA R21, R0.reuse, R21, 0x2 ;  /* 0x0000001500157211 */ /* 0x040fe400078e10ff */
[C---:B------:R-:W-:Y:S02]  /*0a50*/  LEA R27, R0.reuse, R27, 0x2 ;  /* 0x0000001b001b7211 */ /* 0x040fe400078e10ff */
[C---:B------:R-:W-:Y:S02]  /*0a60*/  LEA R21, R0.reuse, R21, 0x2 ;  /* 0x0000001500157211 */ /* 0x040fe400078e10ff */
[C---:B------:R-:W-:Y:S02]  /*0a70*/  LEA R19, R0.reuse, R29, 0x2 ;  /* 0x0000001d00137211 */ /* 0x040fe400078e10ff */
[----:B------:R-:W-:Y:S01]  /*0a80*/  LEA R25, R0, R25, 0x2 ;  /* 0x0000001900197211 */ /* 0x000fe200078e10ff */
[----:B--2---:R0:W-:Y:S01]  /*0a90*/  STG.E.64 desc[UR4][R12.64], R14 ;  /* 0x0000000e0c007986 */ /* 0x0041e2000c101b04 */
[----:B------:R-:W-:Y:S05]  /*0aa0*/  @!P1 BRA `(.L_x_17) ;  /* 0xfffffff8005c9947 */ /* 0x000fea000383ffff */
.L_x_16:
[----:B0-----:R-:W-:-:S05]  /*0ab0*/  IMAD.MOV R12, RZ, RZ, -R10 ;  /* 0x000000ffff0c7224 */ /* 0x001fca00078e0a0a */
[----:B------:R-:W-:-:S13]  /*0ac0*/  ISETP.GT.AND P1, PT, R12, 0x4, PT ;  /* 0x000000040c00780c */ /* 0x000fda0003f24270 */
[----:B------:R-:W-:Y:S05]  /*0ad0*/  @!P1 BRA `(.L_x_18) ;  /* 0x0000000000d89947 */ /* 0x000fea0003800000 */
[----:B------:R-:W0:Y:S08]  /*0ae0*/  LDC.64 R16, c[0x0][0x388] ;  /* 0x0000e200ff107b82 */ /* 0x000e300000000a00 */
        /* <DEDUP_REMOVED lines=9> */
[----:B0-----:R-:W-:-:S06]  /*0b80*/  IMAD.WIDE.U32 R28, R24, 0x8, R16 ;  /* 0x00000008181c7825 */ /* 0x001fcc00078e0010 */
[----:B------:R-:W2:Y:S01]  /*0b90*/  LDG.E.64 R28, desc[UR4][R28.64] ;  /* 0x000000041c1c7981 */ /* 0x000ea2000c1e1b00 */
[----:B------:R-:W-:-:S05]  /*0ba0*/  IMAD.WIDE.U32 R22, R19, 0x8, R12 ;  /* 0x0000000813167825 */ /* 0x000fca00078e000c */
[----:B--2---:R0:W-:Y:S02]  /*0bb0*/  STG.E.64 desc[UR4][R22.64], R28 ;  /* 0x0000001c16007986 */ /* 0x0041e4000c101b04 */
[----:B0-----:R-:W-:-:S05]  /*0bc0*/  IMAD.WIDE.U32 R22, R18, 0x8, R16 ;  /* 0x0000000812167825 */ /* 0x001fca00078e0010 */
[----:B------:R0:W2:Y:S01]  /*0bd0*/  LDG.E.64 R14, desc[UR4][R22.64] ;  /* 0x00000004160e7981 */ /* 0x0000a2000c1e1b00 */
[----:B------:R-:W-:Y:S01]  /*0be0*/  LEA R20, R9, R20, 0x7 ;  /* 0x0000001409147211 */ /* 0x000fe200078e38ff */
[----:B0-----:R-:W-:-:S05]  /*0bf0*/  IMAD.WIDE.U32 R22, R25, 0x8, R12 ;  /* 0x0000000819167825 */ /* 0x001fca00078e000c */
[----:B--2---:R0:W-:Y:S02]  /*0c00*/  STG.E.64 desc[UR4][R22.64], R14 ;  /* 0x0000000e16007986 */ /* 0x0041e4000c101b04 */
[----:B0-----:R-:W-:-:S05]  /*0c10*/  IMAD.WIDE.U32 R14, R20, 0x8, R16 ;  /* 0x00000008140e7825 */ /* 0x001fca00078e0010 */
[----:B------:R0:W2:Y:S01]  /*0c20*/  LDG.E.64 R28, desc[UR4][R14.64] ;  /* 0x000000040e1c7981 */ /* 0x0000a2000c1e1b00 */
[----:B------:R-:W-:Y:S02]  /*0c30*/  LEA R11, R0, R11, 0x2 ;  /* 0x0000000b000b7211 */ /* 0x000fe400078e10ff */
[----:B------:R-:W-:-:S03]  /*0c40*/  LEA R6, R9, R6, 0x7 ;  /* 0x0000000609067211 */ /* 0x000fc600078e38ff */
[----:B0-----:R-:W-:-:S05]  /*0c50*/  IMAD.WIDE.U32 R14, R11, 0x8, R12 ;  /* 0x000000080b0e7825 */ /* 0x001fca00078e000c */
[----:B--2---:R0:W-:Y:S02]  /*0c60*/  STG.E.64 desc[UR4][R14.64], R28 ;  /* 0x0000001c0e007986 */ /* 0x0041e4000c101b04 */
[----:B0-----:R-:W-:-:S06]  /*0c70*/  IMAD.WIDE.U32 R28, R6, 0x8, R16 ;  /* 0x00000008061c7825 */ /* 0x001fcc00078e0010 */
[----:B------:R-:W2:Y:S01]  /*0c80*/  LDG.E.64 R28, desc[UR4][R28.64] ;  /* 0x000000041c1c7981 */ /* 0x000ea2000c1e1b00 */
[----:B------:R-:W-:Y:S01]  /*0c90*/  LEA R24, R9, R24, 0x7 ;  /* 0x0000001809187211 */ /* 0x000fe200078e38ff */
[----:B------:R-:W-:-:S04]  /*0ca0*/  IMAD R27, R0, 0x4, R27 ;  /* 0x00000004001b7824 */ /* 0x000fc800078e021b */
[----:B------:R-:W-:-:S04]  /*0cb0*/  IMAD.WIDE.U32 R22, R27, 0x8, R12 ;  /* 0x000000081b167825 */ /* 0x000fc800078e000c */
[----:B------:R-:W-:Y:S01]  /*0cc0*/  IMAD.WIDE.U32 R14, R24, 0x8, R16 ;  /* 0x00000008180e7825 */ /* 0x000fe200078e0010 */
[----:B--2---:R0:W-:Y:S05]  /*0cd0*/  STG.E.64 desc[UR4][R22.64], R28 ;  /* 0x0000001c16007986 */ /* 0x0041ea000c101b04 */
[----:B------:R-:W2:Y:S01]  /*0ce0*/  LDG.E.64 R14, desc[UR4][R14.64] ;  /* 0x000000040e0e7981 */ /* 0x000ea2000c1e1b00 */
[----:B------:R-:W-:-:S05]  /*0cf0*/  LEA R26, R9, R18, 0x7 ;  /* 0x00000012091a7211 */ /* 0x000fca00078e38ff */
[----:B------:R-:W-:Y:S01]  /*0d00*/  IMAD.WIDE.U32 R16, R26, 0x8, R16 ;  /* 0x000000081a107825 */ /* 0x000fe200078e0010 */
[----:B0-----:R-:W-:-:S05]  /*0d10*/  LEA R23, R0, R19, 0x2 ;  /* 0x0000001300177211 */ /* 0x001fca00078e10ff */
[----:B------:R-:W-:-:S05]  /*0d20*/  IMAD.WIDE.U32 R18, R23, 0x8, R12 ;  /* 0x0000000817127825 */ /* 0x000fca00078e000c */
[----:B--2---:R0:W-:Y:S04]  /*0d30*/  STG.E.64 desc[UR4][R18.64], R14 ;  /* 0x0000000e12007986 */ /* 0x0041e8000c101b04 */
[----:B------:R-:W2:Y:S01]  /*0d40*/  LDG.E.64 R16, desc[UR4][R16.64] ;  /* 0x0000000410107981 */ /* 0x000ea2000c1e1b00 */
[C---:B------:R-:W-:Y:S01]  /*0d50*/  IMAD R25, R0.reuse, 0x4, R25 ;  /* 0x0000000400197824 */ /* 0x040fe200078e0219 */
[----:B------:R-:W-:Y:S01]  /*0d60*/  LEA R21, R0, R21, 0x2 ;  /* 0x0000001500157211 */ /* 0x000fe200078e10ff */
[----:B------:R-:W-:Y:S01]  /*0d70*/  IMAD R6, R9, 0x80, R6 ;  /* 0x0000008009067824 */ /* 0x000fe200078e0206 */
[----:B------:R-:W-:Y:S01]  /*0d80*/  PLOP3.LUT P0, PT, PT, PT, PT, 0x8, 0x80 ;  /* 0x000000000080781c */ /* 0x000fe20003f0e170 */
[----:B------:R-:W-:Y:S01]  /*0d90*/  IMAD.WIDE.U32 R12, R25, 0x8, R12 ;  /* 0x00000008190c7825 */ /* 0x000fe200078e000c */
[----:B------:R-:W-:-:S02]  /*0da0*/  IADD3 R10, PT, PT, R10, 0x8, RZ ;  /* 0x000000080a0a7810 */ /* 0x000fc40007ffe0ff */
[C---:B------:R-:W-:Y:S01]  /*0db0*/  LEA R21, R0.reuse, R21, 0x2 ;  /* 0x0000001500157211 */ /* 0x040fe200078e10ff */
[C---:B------:R-:W-:Y:S01]  /*0dc0*/  IMAD R27, R0.reuse, 0x4, R27 ;  /* 0x00000004001b7824 */ /* 0x040fe200078e021b */
[C---:B------:R-:W-:Y:S02]  /*0dd0*/  LEA R24, R9.reuse, R24, 0x7 ;  /* 0x0000001809187211 */ /* 0x040fe400078e38ff */
[C---:B0-----:R-:W-:Y:S02]  /*0de0*/  LEA R18, R9.reuse, R26, 0x7 ;  /* 0x0000001a09127211 */ /* 0x041fe400078e38ff */
[----:B------:R-:W-:Y:S02]  /*0df0*/  LEA R20, R9, R20, 0x7 ;  /* 0x0000001409147211 */ /* 0x000fe400078e38ff */
[C---:B------:R-:W-:Y:S02]  /*0e00*/  LEA R19, R0.reuse, R23, 0x2 ;  /* 0x0000001700137211 */ /* 0x040fe400078e10ff */
[----:B------:R-:W-:-:S02]  /*0e10*/  LEA R25, R0, R25, 0x2 ;  /* 0x0000001900197211 */ /* 0x000fc400078e10ff */
[----:B------:R-:W-:Y:S01]  /*0e20*/  LEA R11, R0, R11, 0x2 ;  /* 0x0000000b000b7211 */ /* 0x000fe200078e10ff */
[----:B--2---:R0:W-:Y:S06]  /*0e30*/  STG.E.64 desc[UR4][R12.64], R16 ;  /* 0x000000100c007986 */ /* 0x0041ec000c101b04 */
.L_x_18:
[----:B------:R-:W-:-:S13]  /*0e40*/  ISETP.NE.OR P0, PT, R10, RZ, P0 ;  /* 0x000000ff0a00720c */ /* 0x000fda0000705670 */
[----:B------:R-:W-:Y:S05]  /*0e50*/  @!P0 BRA `(.L_x_14) ;  /* 0x0000000000788947 */ /* 0x000fea0003800000 */
.L_x_15:
[----:B01----:R-:W0:Y:S08]  /*0e60*/  LDC.64 R12, c[0x0][0x388] ;  /* 0x0000e200ff0c7b82 */ /* 0x003e300000000a00 */
[----:B------:R-:W1:Y:S01]  /*0e70*/  LDC.64 R16, c[0x0][0x380] ;  /* 0x0000e000ff107b82 */ /* 0x000e620000000a00 */
[----:B0-----:R-:W-:-:S06]  /*0e80*/  IMAD.WIDE.U32 R28, R20, 0x8, R12 ;  /* 0x00000008141c7825 */ /* 0x001fcc00078e000c */
[----:B------:R-:W2:Y:S01]  /*0e90*/  LDG.E.64 R28, desc[UR4][R28.64] ;  /* 0x000000041c1c7981 */ /* 0x000ea2000c1e1b00 */
[----:B------:R-:W-:-:S04]  /*0ea0*/  IMAD.WIDE.U32 R14, R6, 0x8, R12 ;  /* 0x00000008060e7825 */ /* 0x000fc800078e000c */
[----:B-1----:R-:W-:-:S05]  /*0eb0*/  IMAD.WIDE.U32 R22, R11, 0x8, R16 ;  /* 0x000000080b167825 */ /* 0x002fca00078e0010 */
[----:B--2---:R0:W-:Y:S04]  /*0ec0*/  STG.E.64 desc[UR4][R22.64], R28 ;  /* 0x0000001c16007986 */ /* 0x0041e8000c101b04 */
[----:B------:R-:W2:Y:S01]  /*0ed0*/  LDG.E.64 R14, desc[UR4][R14.64] ;  /* 0x000000040e0e7981 */ /* 0x000ea2000c1e1b00 */
[----:B0-----:R-:W-:-:S04]  /*0ee0*/  IMAD.WIDE.U32 R28, R27, 0x8, R16 ;  /* 0x000000081b1c7825 */ /* 0x001fc800078e0010 */
[--C-:B------:R-:W-:Y:S01]  /*0ef0*/  IMAD.WIDE.U32 R22, R24, 0x8, R12.reuse ;  /* 0x0000000818167825 */ /* 0x100fe200078e000c */
[----:B--2---:R0:W-:Y:S05]  /*0f00*/  STG.E.64 desc[UR4][R28.64], R14 ;  /* 0x0000000e1c007986 */ /* 0x0041ea000c101b04 */
[----:B------:R-:W2:Y:S01]  /*0f10*/  LDG.E.64 R22, desc[UR4][R22.64] ;  /* 0x0000000416167981 */ /* 0x000ea2000c1e1b00 */
[----:B------:R-:W-:-:S04]  /*0f20*/  IMAD.WIDE.U32 R12, R18, 0x8, R12 ;  /* 0x00000008120c7825 */ /* 0x000fc800078e000c */
[----:B0-----:R-:W-:-:S04]  /*0f30*/  IMAD.WIDE.U32 R14, R19, 0x8, R16 ;  /* 0x00000008130e7825 */ /* 0x001fc800078e0010 */
[----:B------:R-:W-:Y:S01]  /*0f40*/  VIADD R10, R10, 0x4 ;  /* 0x000000040a0a7836 */ /* 0x000fe20000000000 */
[----:B--2---:R1:W-:Y:S04]  /*0f50*/  STG.E.64 desc[UR4][R14.64], R22 ;  /* 0x000000160e007986 */ /* 0x0043e8000c101b04 */
[----:B------:R-:W2:Y:S01]  /*0f60*/  LDG.E.64 R12, desc[UR4][R12.64] ;  /* 0x000000040c0c7981 */ /* 0x000ea2000c1e1b00 */
[----:B------:R-:W-:Y:S01]  /*0f70*/  ISETP.NE.AND P0, PT, R10, RZ, PT ;  /* 0x000000ff0a00720c */ /* 0x000fe20003f05270 */
[----:B------:R-:W-:Y:S01]  /*0f80*/  IMAD.WIDE.U32 R16, R25, 0x8, R16 ;  /* 0x0000000819107825 */ /* 0x000fe200078e0010 */
[C---:B------:R-:W-:Y:S02]  /*0f90*/  LEA R21, R0.reuse, R21, 0x2 ;  /* 0x0000001500157211 */ /* 0x040fe400078e10ff */
[C---:B------:R-:W-:Y:S01]  /*0fa0*/  LEA R6, R9.reuse, R6, 0x7 ;  /* 0x0000000609067211 */ /* 0x040fe200078e38ff */
[C---:B------:R-:W-:Y:S01]  /*0fb0*/  IMAD R18, R9.reuse, 0x80, R18 ;  /* 0x0000008009127824 */ /* 0x040fe200078e0212 */
[C---:B------:R-:W-:Y:S01]  /*0fc0*/  LEA R24, R9.reuse, R24, 0x7 ;  /* 0x0000001809187211 */ /* 0x040fe200078e38ff */
[----:B------:R-:W-:Y:S01]  /*0fd0*/  IMAD R11, R0, 0x4, R11 ;  /* 0x00000004000b7824 */ /* 0x000fe200078e020b */
[----:B------:R-:W-:-:S02]  /*0fe0*/  LEA R20, R9, R20, 0x7 ;  /* 0x0000001409147211 */ /* 0x000fc400078e38ff */
[C---:B------:R-:W-:Y:S02]  /*0ff0*/  LEA R27, R0.reuse, R27, 0x2 ;  /* 0x0000001b001b7211 */ /* 0x040fe400078e10ff */
[C---:B------:R-:W-:Y:S02]  /*1000*/  LEA R19, R0.reuse, R19, 0x2 ;  /* 0x0000001300137211 */ /* 0x040fe400078e10ff */
[----:B------:R-:W-:Y:S01]  /*1010*/  LEA R25, R0, R25, 0x2 ;  /* 0x0000001900197211 */ /* 0x000fe200078e10ff */
[----:B--2---:R1:W-:Y:S01]  /*1020*/  STG.E.64 desc[UR4][R16.64], R12 ;  /* 0x0000000c10007986 */ /* 0x0043e2000c101b04 */
[----:B------:R-:W-:Y:S05]  /*1030*/  @P0 BRA `(.L_x_15) ;  /* 0xfffffffc00880947 */ /* 0x000fea000383ffff */
.L_x_14:
[----:B------:R-:W-:-:S13]  /*1040*/  ISETP.NE.AND P0, PT, R7, RZ, PT ;  /* 0x000000ff0700720c */ /* 0x000fda0003f05270 */
[----:B------:R-:W-:Y:S05]  /*1050*/  @!P0 EXIT ;  /* 0x000000000000894d */ /* 0x000fea0003800000 */
[----:B------:R-:W2:Y:S01]  /*1060*/  LDC.64 R10, c[0x0][0x380] ;  /* 0x0000e000ff0a7b82 */ /* 0x000ea20000000a00 */
[----:B----4-:R-:W-:Y:S01]  /*1070*/  IADD3 R5, PT, PT, R5, R21, RZ ;  /* 0x0000001505057210 */ /* 0x010fe20007ffe0ff */
[----:B------:R-:W-:Y:S01]  /*1080*/  IMAD R6, R0, UR6, RZ ;  /* 0x0000000600067c24 */ /* 0x000fe2000f8e02ff */
[----:B------:R-:W-:Y:S02]  /*1090*/  IADD3 R7, PT, PT, -R7, RZ, RZ ;  /* 0x000000ff07077210 */ /* 0x000fe40007ffe1ff */
[----:B------:R-:W-:-:S03]  /*10a0*/  LEA R5, R4, R5, 0x5 ;  /* 0x0000000504057211 */ /* 0x000fc600078e28ff */
[----:B01----:R-:W0:Y:S01]  /*10b0*/  LDC.64 R12, c[0x0][0x388] ;  /* 0x0000e200ff0c7b82 */ /* 0x003e220000000a00 */
[----:B------:R-:W-:Y:S01]  /*10c0*/  LEA R9, R8, R5, 0x5 ;  /* 0x0000000508097211 */ /* 0x000fe200078e28ff */
[----:B------:R-:W-:-:S05]  /*10d0*/  IMAD R4, R5, UR6, RZ ;  /* 0x0000000605047c24 */ /* 0x000fca000f8e02ff */
[----:B------:R-:W-:-:S05]  /*10e0*/  LEA R3, R4, R3, 0x5 ;  /* 0x0000000304037211 */ /* 0x000fca00078e28ff */
[----:B------:R-:W-:-:S07]  /*10f0*/  IMAD R15, R2, 0x20, R3 ;  /* 0x00000020020f7824 */ /* 0x000fce00078e0203 */
.L_x_19:
[----:B01----:R-:W-:-:S06]  /*1100*/  IMAD.WIDE.U32 R2, R15, 0x8, R12 ;  /* 0x000000080f027825 */ /* 0x003fcc00078e000c */
[----:B------:R-:W3:Y:S01]  /*1110*/  LDG.E.64 R2, desc[UR4][R2.64] ;  /* 0x0000000402027981 */ /* 0x000ee2000c1e1b00 */
[----:B------:R-:W-:Y:S01]  /*1120*/  IADD3 R7, PT, PT, R7, 0x1, RZ ;  /* 0x0000000107077810 */ /* 0x000fe20007ffe0ff */
[C---:B--2---:R-:W-:Y:S01]  /*1130*/  IMAD.WIDE.U32 R4, R9.reuse, 0x8, R10 ;  /* 0x0000000809047825 */ /* 0x044fe200078e000a */
[----:B------:R-:W-:Y:S02]  /*1140*/  IADD3 R9, PT, PT, R9, R0, RZ ;  /* 0x0000000009097210 */ /* 0x000fe40007ffe0ff */
[----:B------:R-:W-:Y:S02]  /*1150*/  ISETP.NE.AND P0, PT, R7, RZ, PT ;  /* 0x000000ff0700720c */ /* 0x000fe40003f05270 */
[----:B------:R-:W-:Y:S01]  /*1160*/  LEA R15, R6, R15, 0x5 ;  /* 0x0000000f060f7211 */ /* 0x000fe200078e28ff */
[----:B---3--:R1:W-:Y:S10]  /*1170*/  STG.E.64 desc[UR4][R4.64], R2 ;  /* 0x0000000204007986 */ /* 0x0083f4000c101b04 */
[----:B------:R-:W-:Y:S05]  /*1180*/  @P0 BRA `(.L_x_19) ;  /* 0xfffffffc00dc0947 */ /* 0x000fea000383ffff */
[----:B------:R-:W-:Y:S05]  /*1190*/  EXIT ;  /* 0x000000000000794d */ /* 0x000fea0003800000 */
.L_x_20:
        /* <DEDUP_REMOVED lines=14> */
.L_x_22:


//--------------------- .nv.shared._Z17transposeImprovedPdS_i --------------------------
	.section	.nv.shared._Z17transposeImprovedPdS_i,"aw",@nobits
	.sectionflags	@""
	.align	8
.nv.shared._Z17transposeImprovedPdS_i:
	.zero		9216


//--------------------- .nv.shared.reserved.0     --------------------------
	.section	.nv.shared.reserved.0,"aw",@nobits
	.weak		__nv_reservedSMEM_offset_0_alias
	.size		__nv_reservedSMEM_offset_0_alias, 0, 64
	.other		__nv_reservedSMEM_offset_0_alias,@"STO_CUDA_RESERVED_SHARED STV_DEFAULT"
__nv_reservedSMEM_offset_0_alias:
	.zero		0
	.zero		64


//--------------------- .nv.constant0._Z17transposeImprovedPdS_i --------------------------
	.section	.nv.constant0._Z17transposeImprovedPdS_i,"a",@progbits
	.sectionflags	@""
	.align	4
.nv.constant0._Z17transposeImprovedPdS_i:
	.zero		916


//--------------------- .nv.constant0._Z14transposeNaivePdS_i --------------------------
	.section	.nv.constant0._Z14transposeNaivePdS_i,"a",@progbits
	.sectionflags	@""
	.align	4
.nv.constant0._Z14transposeNaivePdS_i:
	.zero		916


//--------------------- SYMBOLS --------------------------

	.type		.nv.reservedSmem.offset0,@object
	.size		.nv.reservedSmem.offset0,0x4
	.type		.nv.reservedSmem.cap,@object
	.size		.nv.reservedSmem.cap,0x4
